//
// Generated by NVIDIA NVVM Compiler
//
// Compiler Build ID: CL-36424714
// Cuda compilation tools, release 13.0, V13.0.88
// Based on NVVM 20.0.0
//

.version 9.0
.target sm_100
.address_size 64

	// .globl	_Z15matmult_kernel1iiiPdS_S_

.visible .entry _Z15matmult_kernel1iiiPdS_S_(
	.param .u32 _Z15matmult_kernel1iiiPdS_S__param_0,
	.param .u32 _Z15matmult_kernel1iiiPdS_S__param_1,
	.param .u32 _Z15matmult_kernel1iiiPdS_S__param_2,
	.param .u64 .ptr .align 1 _Z15matmult_kernel1iiiPdS_S__param_3,
	.param .u64 .ptr .align 1 _Z15matmult_kernel1iiiPdS_S__param_4,
	.param .u64 .ptr .align 1 _Z15matmult_kernel1iiiPdS_S__param_5
)
{
	.reg .pred 	%p<20>;
	.reg .b32 	%r<73>;
	.reg .b64 	%rd<72>;
	.reg .b64 	%fd<61>;

	ld.param.u32 	%r35, [_Z15matmult_kernel1iiiPdS_S__param_0];
	ld.param.u32 	%r36, [_Z15matmult_kernel1iiiPdS_S__param_1];
	ld.param.u32 	%r37, [_Z15matmult_kernel1iiiPdS_S__param_2];
	ld.param.u64 	%rd13, [_Z15matmult_kernel1iiiPdS_S__param_3];
	ld.param.u64 	%rd14, [_Z15matmult_kernel1iiiPdS_S__param_4];
	ld.param.u64 	%rd15, [_Z15matmult_kernel1iiiPdS_S__param_5];
	cvta.to.global.u64 	%rd1, %rd15;
	cvta.to.global.u64 	%rd2, %rd14;
	min.s32 	%r38, %r35, %r36;
	setp.lt.s32 	%p1, %r38, 1;
	@%p1 bra 	$L__BB0_14;
	and.b32  	%r1, %r36, 7;
	add.s32 	%r2, %r1, -1;
	and.b32  	%r3, %r36, 3;
	and.b32  	%r4, %r36, 2147483640;
	and.b32  	%r5, %r36, 1;
	mov.b32 	%r62, 0;
$L__BB0_2:
	setp.lt.u32 	%p2, %r36, 8;
	mul.lo.s32 	%r7, %r62, %r36;
	mov.b32 	%r65, 0;
	@%p2 bra 	$L__BB0_5;
	mov.b32 	%r63, 0;
$L__BB0_4:
	.pragma "nounroll";
	add.s32 	%r42, %r63, %r7;
	mul.wide.u32 	%rd16, %r42, 8;
	add.s64 	%rd17, %rd1, %rd16;
	mov.b64 	%rd18, 0;
	st.global.u64 	[%rd17], %rd18;
	st.global.u64 	[%rd17+8], %rd18;
	st.global.u64 	[%rd17+16], %rd18;
	st.global.u64 	[%rd17+24], %rd18;
	st.global.u64 	[%rd17+32], %rd18;
	st.global.u64 	[%rd17+40], %rd18;
	st.global.u64 	[%rd17+48], %rd18;
	st.global.u64 	[%rd17+56], %rd18;
	add.s32 	%r63, %r63, 8;
	setp.eq.s32 	%p3, %r63, %r4;
	mov.u32 	%r65, %r4;
	@%p3 bra 	$L__BB0_5;
	bra.uni 	$L__BB0_4;
$L__BB0_5:
	setp.eq.s32 	%p4, %r1, 0;
	@%p4 bra 	$L__BB0_13;
	setp.lt.u32 	%p5, %r2, 3;
	@%p5 bra 	$L__BB0_8;
	add.s32 	%r43, %r65, %r7;
	mul.wide.u32 	%rd19, %r43, 8;
	add.s64 	%rd20, %rd1, %rd19;
	mov.b64 	%rd21, 0;
	st.global.u64 	[%rd20], %rd21;
	cvt.u64.u32 	%rd22, %r7;
	cvt.u64.u32 	%rd23, %r65;
	add.s64 	%rd24, %rd23, %rd22;
	shl.b64 	%rd25, %rd24, 3;
	add.s64 	%rd26, %rd1, %rd25;
	st.global.u64 	[%rd26+8], %rd21;
	st.global.u64 	[%rd26+16], %rd21;
	st.global.u64 	[%rd26+24], %rd21;
	add.s32 	%r65, %r65, 4;
$L__BB0_8:
	setp.eq.s32 	%p6, %r3, 0;
	@%p6 bra 	$L__BB0_13;
	setp.eq.s32 	%p7, %r3, 1;
	@%p7 bra 	$L__BB0_11;
	add.s32 	%r44, %r65, %r7;
	mul.wide.u32 	%rd27, %r44, 8;
	add.s64 	%rd28, %rd1, %rd27;
	mov.b64 	%rd29, 0;
	st.global.u64 	[%rd28], %rd29;
	cvt.u64.u32 	%rd30, %r7;
	cvt.u64.u32 	%rd31, %r65;
	add.s64 	%rd32, %rd31, %rd30;
	shl.b64 	%rd33, %rd32, 3;
	add.s64 	%rd34, %rd1, %rd33;
	st.global.u64 	[%rd34+8], %rd29;
	add.s32 	%r65, %r65, 2;
$L__BB0_11:
	setp.eq.s32 	%p8, %r5, 0;
	@%p8 bra 	$L__BB0_13;
	add.s32 	%r45, %r65, %r7;
	mul.wide.u32 	%rd35, %r45, 8;
	add.s64 	%rd36, %rd1, %rd35;
	mov.b64 	%rd37, 0;
	st.global.u64 	[%rd36], %rd37;
$L__BB0_13:
	add.s32 	%r62, %r62, 1;
	setp.ne.s32 	%p9, %r62, %r35;
	@%p9 bra 	$L__BB0_2;
$L__BB0_14:
	min.s32 	%r46, %r35, %r37;
	min.s32 	%r47, %r46, %r36;
	setp.lt.s32 	%p10, %r47, 1;
	@%p10 bra 	$L__BB0_30;
	and.b32  	%r16, %r36, 7;
	add.s32 	%r17, %r16, -1;
	and.b32  	%r18, %r36, 3;
	and.b32  	%r19, %r36, 2147483640;
	and.b32  	%r20, %r36, 1;
	neg.s32 	%r21, %r19;
	add.s64 	%rd3, %rd2, 32;
	cvta.to.global.u64 	%rd4, %rd13;
	mov.b32 	%r67, 0;
$L__BB0_16:
	mul.lo.s32 	%r23, %r67, %r37;
	mul.lo.s32 	%r50, %r67, %r36;
	cvt.u64.u32 	%rd5, %r50;
	mul.wide.u32 	%rd38, %r50, 8;
	add.s64 	%rd39, %rd1, %rd38;
	add.s64 	%rd6, %rd39, 32;
	mov.b32 	%r68, 0;
$L__BB0_17:
	setp.lt.u32 	%p11, %r36, 8;
	add.s32 	%r52, %r68, %r23;
	mul.wide.u32 	%rd40, %r52, 8;
	add.s64 	%rd7, %rd4, %rd40;
	mul.lo.s32 	%r25, %r68, %r36;
	mov.b32 	%r71, 0;
	@%p11 bra 	$L__BB0_20;
	mul.wide.u32 	%rd41, %r25, 8;
	add.s64 	%rd71, %rd3, %rd41;
	mov.u64 	%rd70, %rd6;
	mov.u32 	%r69, %r21;
$L__BB0_19:
	.pragma "nounroll";
	ld.global.f64 	%fd1, [%rd7];
	ld.global.f64 	%fd2, [%rd71+-32];
	ld.global.f64 	%fd3, [%rd70+-32];
	fma.rn.f64 	%fd4, %fd1, %fd2, %fd3;
	st.global.f64 	[%rd70+-32], %fd4;
	ld.global.f64 	%fd5, [%rd7];
	ld.global.f64 	%fd6, [%rd71+-24];
	ld.global.f64 	%fd7, [%rd70+-24];
	fma.rn.f64 	%fd8, %fd5, %fd6, %fd7;
	st.global.f64 	[%rd70+-24], %fd8;
	ld.global.f64 	%fd9, [%rd7];
	ld.global.f64 	%fd10, [%rd71+-16];
	ld.global.f64 	%fd11, [%rd70+-16];
	fma.rn.f64 	%fd12, %fd9, %fd10, %fd11;
	st.global.f64 	[%rd70+-16], %fd12;
	ld.global.f64 	%fd13, [%rd7];
	ld.global.f64 	%fd14, [%rd71+-8];
	ld.global.f64 	%fd15, [%rd70+-8];
	fma.rn.f64 	%fd16, %fd13, %fd14, %fd15;
	st.global.f64 	[%rd70+-8], %fd16;
	ld.global.f64 	%fd17, [%rd7];
	ld.global.f64 	%fd18, [%rd71];
	ld.global.f64 	%fd19, [%rd70];
	fma.rn.f64 	%fd20, %fd17, %fd18, %fd19;
	st.global.f64 	[%rd70], %fd20;
	ld.global.f64 	%fd21, [%rd7];
	ld.global.f64 	%fd22, [%rd71+8];
	ld.global.f64 	%fd23, [%rd70+8];
	fma.rn.f64 	%fd24, %fd21, %fd22, %fd23;
	st.global.f64 	[%rd70+8], %fd24;
	ld.global.f64 	%fd25, [%rd7];
	ld.global.f64 	%fd26, [%rd71+16];
	ld.global.f64 	%fd27, [%rd70+16];
	fma.rn.f64 	%fd28, %fd25, %fd26, %fd27;
	st.global.f64 	[%rd70+16], %fd28;
	ld.global.f64 	%fd29, [%rd7];
	ld.global.f64 	%fd30, [%rd71+24];
	ld.global.f64 	%fd31, [%rd70+24];
	fma.rn.f64 	%fd32, %fd29, %fd30, %fd31;
	st.global.f64 	[%rd70+24], %fd32;
	add.s32 	%r69, %r69, 8;
	add.s64 	%rd71, %rd71, 64;
	add.s64 	%rd70, %rd70, 64;
	setp.ne.s32 	%p12, %r69, 0;
	mov.u32 	%r71, %r19;
	@%p12 bra 	$L__BB0_19;
$L__BB0_20:
	setp.eq.s32 	%p13, %r16, 0;
	@%p13 bra 	$L__BB0_28;
	setp.lt.u32 	%p14, %r17, 3;
	@%p14 bra 	$L__BB0_23;
	cvt.u32.u64 	%r53, %rd5;
	ld.global.f64 	%fd33, [%rd7];
	add.s32 	%r54, %r71, %r25;
	mul.wide.u32 	%rd42, %r54, 8;
	add.s64 	%rd43, %rd2, %rd42;
	ld.global.f64 	%fd34, [%rd43];
	add.s32 	%r55, %r71, %r53;
	mul.wide.u32 	%rd44, %r55, 8;
	add.s64 	%rd45, %rd1, %rd44;
	ld.global.f64 	%fd35, [%rd45];
	fma.rn.f64 	%fd36, %fd33, %fd34, %fd35;
	st.global.f64 	[%rd45], %fd36;
	ld.global.f64 	%fd37, [%rd7];
	cvt.u64.u32 	%rd46, %r25;
	cvt.u64.u32 	%rd47, %r71;
	add.s64 	%rd48, %rd47, %rd46;
	shl.b64 	%rd49, %rd48, 3;
	add.s64 	%rd50, %rd2, %rd49;
	ld.global.f64 	%fd38, [%rd50+8];
	add.s64 	%rd51, %rd47, %rd5;
	shl.b64 	%rd52, %rd51, 3;
	add.s64 	%rd53, %rd1, %rd52;
	ld.global.f64 	%fd39, [%rd53+8];
	fma.rn.f64 	%fd40, %fd37, %fd38, %fd39;
	st.global.f64 	[%rd53+8], %fd40;
	ld.global.f64 	%fd41, [%rd7];
	ld.global.f64 	%fd42, [%rd50+16];
	ld.global.f64 	%fd43, [%rd53+16];
	fma.rn.f64 	%fd44, %fd41, %fd42, %fd43;
	st.global.f64 	[%rd53+16], %fd44;
	ld.global.f64 	%fd45, [%rd7];
	ld.global.f64 	%fd46, [%rd50+24];
	ld.global.f64 	%fd47, [%rd53+24];
	fma.rn.f64 	%fd48, %fd45, %fd46, %fd47;
	st.global.f64 	[%rd53+24], %fd48;
	add.s32 	%r71, %r71, 4;
$L__BB0_23:
	setp.eq.s32 	%p15, %r18, 0;
	@%p15 bra 	$L__BB0_28;
	setp.eq.s32 	%p16, %r18, 1;
	@%p16 bra 	$L__BB0_26;
	cvt.u32.u64 	%r56, %rd5;
	ld.global.f64 	%fd49, [%rd7];
	add.s32 	%r57, %r71, %r25;
	mul.wide.u32 	%rd54, %r57, 8;
	add.s64 	%rd55, %rd2, %rd54;
	ld.global.f64 	%fd50, [%rd55];
	add.s32 	%r58, %r71, %r56;
	mul.wide.u32 	%rd56, %r58, 8;
	add.s64 	%rd57, %rd1, %rd56;
	ld.global.f64 	%fd51, [%rd57];
	fma.rn.f64 	%fd52, %fd49, %fd50, %fd51;
	st.global.f64 	[%rd57], %fd52;
	ld.global.f64 	%fd53, [%rd7];
	cvt.u64.u32 	%rd58, %r25;
	cvt.u64.u32 	%rd59, %r71;
	add.s64 	%rd60, %rd59, %rd58;
	shl.b64 	%rd61, %rd60, 3;
	add.s64 	%rd62, %rd2, %rd61;
	ld.global.f64 	%fd54, [%rd62+8];
	add.s64 	%rd63, %rd59, %rd5;
	shl.b64 	%rd64, %rd63, 3;
	add.s64 	%rd65, %rd1, %rd64;
	ld.global.f64 	%fd55, [%rd65+8];
	fma.rn.f64 	%fd56, %fd53, %fd54, %fd55;
	st.global.f64 	[%rd65+8], %fd56;
	add.s32 	%r71, %r71, 2;
$L__BB0_26:
	setp.eq.s32 	%p17, %r20, 0;
	@%p17 bra 	$L__BB0_28;
	cvt.u32.u64 	%r59, %rd5;
	ld.global.f64 	%fd57, [%rd7];
	add.s32 	%r60, %r71, %r25;
	mul.wide.u32 	%rd66, %r60, 8;
	add.s64 	%rd67, %rd2, %rd66;
	ld.global.f64 	%fd58, [%rd67];
	add.s32 	%r61, %r71, %r59;
	mul.wide.u32 	%rd68, %r61, 8;
	add.s64 	%rd69, %rd1, %rd68;
	ld.global.f64 	%fd59, [%rd69];
	fma.rn.f64 	%fd60, %fd57, %fd58, %fd59;
	st.global.f64 	[%rd69], %fd60;
$L__BB0_28:
	add.s32 	%r68, %r68, 1;
	setp.ne.s32 	%p18, %r68, %r37;
	@%p18 bra 	$L__BB0_17;
	add.s32 	%r67, %r67, 1;
	setp.ne.s32 	%p19, %r67, %r35;
	@%p19 bra 	$L__BB0_16;
$L__BB0_30:
	ret;

}
	// .globl	_Z15matmult_kernel2iiiPdS_S_
.visible .entry _Z15matmult_kernel2iiiPdS_S_(
	.param .u32 _Z15matmult_kernel2iiiPdS_S__param_0,
	.param .u32 _Z15matmult_kernel2iiiPdS_S__param_1,
	.param .u32 _Z15matmult_kernel2iiiPdS_S__param_2,
	.param .u64 .ptr .align 1 _Z15matmult_kernel2iiiPdS_S__param_3,
	.param .u64 .ptr .align 1 _Z15matmult_kernel2iiiPdS_S__param_4,
	.param .u64 .ptr .align 1 _Z15matmult_kernel2iiiPdS_S__param_5
)
{
	.reg .pred 	%p<13>;
	.reg .b32 	%r<46>;
	.reg .b64 	%rd<41>;
	.reg .b64 	%fd<56>;

	ld.param.u32 	%r22, [_Z15matmult_kernel2iiiPdS_S__param_0];
	ld.param.u32 	%r23, [_Z15matmult_kernel2iiiPdS_S__param_1];
	ld.param.u32 	%r21, [_Z15matmult_kernel2iiiPdS_S__param_2];
	ld.param.u64 	%rd6, [_Z15matmult_kernel2iiiPdS_S__param_3];
	ld.param.u64 	%rd7, [_Z15matmult_kernel2iiiPdS_S__param_4];
	ld.param.u64 	%rd5, [_Z15matmult_kernel2iiiPdS_S__param_5];
	cvta.to.global.u64 	%rd1, %rd7;
	cvta.to.global.u64 	%rd2, %rd6;
	mov.u32 	%r24, %ctaid.x;
	mov.u32 	%r25, %ntid.x;
	mov.u32 	%r26, %tid.x;
	mad.lo.s32 	%r1, %r24, %r25, %r26;
	mov.u32 	%r27, %ctaid.y;
	mov.u32 	%r28, %ntid.y;
	mov.u32 	%r29, %tid.y;
	mad.lo.s32 	%r30, %r27, %r28, %r29;
	setp.ge.s32 	%p1, %r1, %r22;
	setp.ge.s32 	%p2, %r30, %r23;
	or.pred  	%p3, %p1, %p2;
	@%p3 bra 	$L__BB1_13;
	cvta.to.global.u64 	%rd8, %rd5;
	mad.lo.s32 	%r31, %r23, %r1, %r30;
	mul.wide.s32 	%rd9, %r31, 8;
	add.s64 	%rd3, %rd8, %rd9;
	mov.b64 	%rd10, 0;
	st.global.u64 	[%rd3], %rd10;
	setp.lt.s32 	%p4, %r21, 1;
	@%p4 bra 	$L__BB1_13;
	mul.lo.s32 	%r3, %r21, %r1;
	and.b32  	%r4, %r21, 7;
	setp.lt.u32 	%p5, %r21, 8;
	mov.b32 	%r44, 0;
	mov.f64 	%fd53, 0d0000000000000000;
	@%p5 bra 	$L__BB1_5;
	and.b32  	%r44, %r21, 2147483640;
	neg.s32 	%r42, %r44;
	shl.b32 	%r7, %r23, 3;
	add.s64 	%rd4, %rd2, 32;
	mov.f64 	%fd53, 0d0000000000000000;
	mul.wide.s32 	%rd15, %r23, 8;
	mov.u32 	%r40, %r3;
	mov.u32 	%r41, %r30;
$L__BB1_4:
	.pragma "nounroll";
	mul.wide.s32 	%rd11, %r40, 8;
	add.s64 	%rd12, %rd4, %rd11;
	ld.global.f64 	%fd10, [%rd12+-32];
	mul.wide.s32 	%rd13, %r41, 8;
	add.s64 	%rd14, %rd1, %rd13;
	ld.global.f64 	%fd11, [%rd14];
	fma.rn.f64 	%fd12, %fd10, %fd11, %fd53;
	st.global.f64 	[%rd3], %fd12;
	ld.global.f64 	%fd13, [%rd12+-24];
	add.s64 	%rd16, %rd14, %rd15;
	ld.global.f64 	%fd14, [%rd16];
	fma.rn.f64 	%fd15, %fd13, %fd14, %fd12;
	st.global.f64 	[%rd3], %fd15;
	ld.global.f64 	%fd16, [%rd12+-16];
	add.s64 	%rd17, %rd16, %rd15;
	ld.global.f64 	%fd17, [%rd17];
	fma.rn.f64 	%fd18, %fd16, %fd17, %fd15;
	st.global.f64 	[%rd3], %fd18;
	ld.global.f64 	%fd19, [%rd12+-8];
	add.s64 	%rd18, %rd17, %rd15;
	ld.global.f64 	%fd20, [%rd18];
	fma.rn.f64 	%fd21, %fd19, %fd20, %fd18;
	st.global.f64 	[%rd3], %fd21;
	ld.global.f64 	%fd22, [%rd12];
	add.s64 	%rd19, %rd18, %rd15;
	ld.global.f64 	%fd23, [%rd19];
	fma.rn.f64 	%fd24, %fd22, %fd23, %fd21;
	st.global.f64 	[%rd3], %fd24;
	ld.global.f64 	%fd25, [%rd12+8];
	add.s64 	%rd20, %rd19, %rd15;
	ld.global.f64 	%fd26, [%rd20];
	fma.rn.f64 	%fd27, %fd25, %fd26, %fd24;
	st.global.f64 	[%rd3], %fd27;
	ld.global.f64 	%fd28, [%rd12+16];
	add.s64 	%rd21, %rd20, %rd15;
	ld.global.f64 	%fd29, [%rd21];
	fma.rn.f64 	%fd30, %fd28, %fd29, %fd27;
	st.global.f64 	[%rd3], %fd30;
	ld.global.f64 	%fd31, [%rd12+24];
	add.s64 	%rd22, %rd21, %rd15;
	ld.global.f64 	%fd32, [%rd22];
	fma.rn.f64 	%fd53, %fd31, %fd32, %fd30;
	st.global.f64 	[%rd3], %fd53;
	add.s32 	%r42, %r42, 8;
	add.s32 	%r41, %r41, %r7;
	add.s32 	%r40, %r40, 8;
	setp.ne.s32 	%p6, %r42, 0;
	@%p6 bra 	$L__BB1_4;
$L__BB1_5:
	setp.eq.s32 	%p7, %r4, 0;
	@%p7 bra 	$L__BB1_13;
	and.b32  	%r15, %r21, 3;
	setp.lt.u32 	%p8, %r4, 4;
	@%p8 bra 	$L__BB1_8;
	add.s32 	%r33, %r44, %r3;
	mul.wide.s32 	%rd23, %r33, 8;
	add.s64 	%rd24, %rd2, %rd23;
	ld.global.f64 	%fd33, [%rd24];
	mad.lo.s32 	%r34, %r44, %r23, %r30;
	mul.wide.s32 	%rd25, %r34, 8;
	add.s64 	%rd26, %rd1, %rd25;
	ld.global.f64 	%fd34, [%rd26];
	fma.rn.f64 	%fd35, %fd33, %fd34, %fd53;
	st.global.f64 	[%rd3], %fd35;
	ld.global.f64 	%fd36, [%rd24+8];
	mul.wide.s32 	%rd27, %r23, 8;
	add.s64 	%rd28, %rd26, %rd27;
	ld.global.f64 	%fd37, [%rd28];
	fma.rn.f64 	%fd38, %fd36, %fd37, %fd35;
	st.global.f64 	[%rd3], %fd38;
	ld.global.f64 	%fd39, [%rd24+16];
	add.s64 	%rd29, %rd28, %rd27;
	ld.global.f64 	%fd40, [%rd29];
	fma.rn.f64 	%fd41, %fd39, %fd40, %fd38;
	st.global.f64 	[%rd3], %fd41;
	ld.global.f64 	%fd42, [%rd24+24];
	add.s64 	%rd30, %rd29, %rd27;
	ld.global.f64 	%fd43, [%rd30];
	fma.rn.f64 	%fd53, %fd42, %fd43, %fd41;
	st.global.f64 	[%rd3], %fd53;
	add.s32 	%r44, %r44, 4;
$L__BB1_8:
	setp.eq.s32 	%p9, %r15, 0;
	@%p9 bra 	$L__BB1_13;
	setp.eq.s32 	%p10, %r15, 1;
	@%p10 bra 	$L__BB1_11;
	add.s32 	%r35, %r44, %r3;
	mul.wide.s32 	%rd31, %r35, 8;
	add.s64 	%rd32, %rd2, %rd31;
	ld.global.f64 	%fd44, [%rd32];
	mad.lo.s32 	%r36, %r44, %r23, %r30;
	mul.wide.s32 	%rd33, %r36, 8;
	add.s64 	%rd34, %rd1, %rd33;
	ld.global.f64 	%fd45, [%rd34];
	fma.rn.f64 	%fd46, %fd44, %fd45, %fd53;
	st.global.f64 	[%rd3], %fd46;
	ld.global.f64 	%fd47, [%rd32+8];
	mul.wide.s32 	%rd35, %r23, 8;
	add.s64 	%rd36, %rd34, %rd35;
	ld.global.f64 	%fd48, [%rd36];
	fma.rn.f64 	%fd53, %fd47, %fd48, %fd46;
	st.global.f64 	[%rd3], %fd53;
	add.s32 	%r44, %r44, 2;
$L__BB1_11:
	and.b32  	%r37, %r21, 1;
	setp.eq.b32 	%p11, %r37, 1;
	not.pred 	%p12, %p11;
	@%p12 bra 	$L__BB1_13;
	add.s32 	%r38, %r44, %r3;
	mul.wide.s32 	%rd37, %r38, 8;
	add.s64 	%rd38, %rd2, %rd37;
	ld.global.f64 	%fd49, [%rd38];
	mad.lo.s32 	%r39, %r44, %r23, %r30;
	mul.wide.s32 	%rd39, %r39, 8;
	add.s64 	%rd40, %rd1, %rd39;
	ld.global.f64 	%fd50, [%rd40];
	fma.rn.f64 	%fd51, %fd49, %fd50, %fd53;
	st.global.f64 	[%rd3], %fd51;
$L__BB1_13:
	ret;

}
	// .globl	_Z15matmult_kernel3iiiPdS_S_
.visible .entry _Z15matmult_kernel3iiiPdS_S_(
	.param .u32 _Z15matmult_kernel3iiiPdS_S__param_0,
	.param .u32 _Z15matmult_kernel3iiiPdS_S__param_1,
	.param .u32 _Z15matmult_kernel3iiiPdS_S__param_2,
	.param .u64 .ptr .align 1 _Z15matmult_kernel3iiiPdS_S__param_3,
	.param .u64 .ptr .align 1 _Z15matmult_kernel3iiiPdS_S__param_4,
	.param .u64 .ptr .align 1 _Z15matmult_kernel3iiiPdS_S__param_5
)
{
	.reg .pred 	%p<22>;
	.reg .b32 	%r<74>;
	.reg .b64 	%rd<39>;
	.reg .b64 	%fd<29>;

	ld.param.u32 	%r35, [_Z15matmult_kernel3iiiPdS_S__param_0];
	ld.param.u32 	%r36, [_Z15matmult_kernel3iiiPdS_S__param_1];
	ld.param.u32 	%r34, [_Z15matmult_kernel3iiiPdS_S__param_2];
	ld.param.u64 	%rd9, [_Z15matmult_kernel3iiiPdS_S__param_5];
	cvta.to.global.u64 	%rd1, %rd9;
	mov.u32 	%r37, %ctaid.x;
	mov.u32 	%r38, %ntid.x;
	mov.u32 	%r39, %tid.x;
	mad.lo.s32 	%r1, %r37, %r38, %r39;
	mov.u32 	%r40, %ctaid.y;
	mov.u32 	%r41, %ntid.y;
	mov.u32 	%r42, %tid.y;
	mad.lo.s32 	%r43, %r40, %r41, %r42;
	shl.b32 	%r2, %r43, 1;
	setp.ge.s32 	%p1, %r1, %r35;
	setp.ge.s32 	%p2, %r2, %r36;
	or.pred  	%p3, %p1, %p2;
	@%p3 bra 	$L__BB2_24;
	sub.s32 	%r3, %r2, %r36;
	setp.lt.s32 	%p4, %r3, -2;
	not.b32 	%r45, %r2;
	add.s32 	%r46, %r36, %r45;
	selp.b32 	%r4, 1, %r46, %p4;
	setp.lt.s32 	%p5, %r4, 0;
	@%p5 bra 	$L__BB2_13;
	mad.lo.s32 	%r5, %r36, %r1, %r2;
	min.s32 	%r48, %r3, -2;
	add.s32 	%r6, %r36, %r48;
	sub.s32 	%r49, %r6, %r2;
	add.s32 	%r7, %r49, 2;
	and.b32  	%r8, %r7, 7;
	setp.lt.u32 	%p6, %r4, 7;
	mov.b32 	%r67, 0;
	@%p6 bra 	$L__BB2_5;
	and.b32  	%r67, %r7, -8;
	mov.b32 	%r65, 0;
$L__BB2_4:
	.pragma "nounroll";
	add.s32 	%r51, %r5, %r65;
	mul.wide.s32 	%rd10, %r51, 8;
	add.s64 	%rd11, %rd1, %rd10;
	mov.b64 	%rd12, 0;
	st.global.u64 	[%rd11], %rd12;
	st.global.u64 	[%rd11+8], %rd12;
	st.global.u64 	[%rd11+16], %rd12;
	st.global.u64 	[%rd11+24], %rd12;
	st.global.u64 	[%rd11+32], %rd12;
	st.global.u64 	[%rd11+40], %rd12;
	st.global.u64 	[%rd11+48], %rd12;
	st.global.u64 	[%rd11+56], %rd12;
	add.s32 	%r65, %r65, 8;
	setp.ne.s32 	%p7, %r65, %r67;
	@%p7 bra 	$L__BB2_4;
$L__BB2_5:
	setp.eq.s32 	%p8, %r8, 0;
	@%p8 bra 	$L__BB2_13;
	and.b32  	%r13, %r7, 3;
	setp.lt.u32 	%p9, %r8, 4;
	@%p9 bra 	$L__BB2_8;
	add.s32 	%r52, %r5, %r67;
	mul.wide.s32 	%rd13, %r52, 8;
	add.s64 	%rd14, %rd1, %rd13;
	mov.b64 	%rd15, 0;
	st.global.u64 	[%rd14], %rd15;
	st.global.u64 	[%rd14+8], %rd15;
	st.global.u64 	[%rd14+16], %rd15;
	st.global.u64 	[%rd14+24], %rd15;
	add.s32 	%r67, %r67, 4;
$L__BB2_8:
	setp.eq.s32 	%p10, %r13, 0;
	@%p10 bra 	$L__BB2_13;
	setp.eq.s32 	%p11, %r13, 1;
	@%p11 bra 	$L__BB2_11;
	add.s32 	%r53, %r5, %r67;
	mul.wide.s32 	%rd16, %r53, 8;
	add.s64 	%rd17, %rd1, %rd16;
	mov.b64 	%rd18, 0;
	st.global.u64 	[%rd17], %rd18;
	st.global.u64 	[%rd17+8], %rd18;
	add.s32 	%r67, %r67, 2;
$L__BB2_11:
	and.b32  	%r54, %r6, 1;
	setp.eq.b32 	%p12, %r54, 1;
	not.pred 	%p13, %p12;
	@%p13 bra 	$L__BB2_13;
	add.s32 	%r55, %r5, %r67;
	mul.wide.s32 	%rd19, %r55, 8;
	add.s64 	%rd20, %rd1, %rd19;
	mov.b64 	%rd21, 0;
	st.global.u64 	[%rd20], %rd21;
$L__BB2_13:
	mad.lo.s32 	%r18, %r36, %r1, %r2;
	mul.wide.s32 	%rd22, %r18, 8;
	add.s64 	%rd2, %rd1, %rd22;
	mov.b64 	%rd23, 0;
	st.global.u64 	[%rd2+8], %rd23;
	setp.lt.s32 	%p14, %r34, 1;
	@%p14 bra 	$L__BB2_24;
	mul.lo.s32 	%r19, %r34, %r1;
	min.s32 	%r57, %r3, -2;
	add.s32 	%r58, %r36, %r57;
	sub.s32 	%r59, %r58, %r2;
	add.s32 	%r60, %r59, 2;
	and.b32  	%r20, %r60, 3;
	and.b32  	%r21, %r60, -4;
	neg.s32 	%r22, %r21;
	add.s64 	%rd25, %rd22, %rd1;
	add.s64 	%rd3, %rd25, 16;
	mov.b32 	%r69, 0;
$L__BB2_15:
	setp.lt.s32 	%p15, %r4, 0;
	@%p15 bra 	$L__BB2_23;
	ld.param.u64 	%rd36, [_Z15matmult_kernel3iiiPdS_S__param_3];
	setp.lt.u32 	%p16, %r4, 3;
	add.s32 	%r62, %r69, %r19;
	cvta.to.global.u64 	%rd26, %rd36;
	mul.wide.s32 	%rd27, %r62, 8;
	add.s64 	%rd4, %rd26, %rd27;
	mad.lo.s32 	%r24, %r69, %r36, %r2;
	mov.b32 	%r73, 0;
	@%p16 bra 	$L__BB2_19;
	mov.b32 	%r72, 0;
	mov.u32 	%r70, %r22;
	mov.u32 	%r71, %r24;
$L__BB2_18:
	ld.param.u64 	%rd37, [_Z15matmult_kernel3iiiPdS_S__param_4];
	mul.wide.s32 	%rd28, %r71, 8;
	cvta.to.global.u64 	%rd29, %rd37;
	add.s64 	%rd30, %rd29, %rd28;
	mul.wide.s32 	%rd31, %r72, 8;
	add.s64 	%rd32, %rd3, %rd31;
	ld.global.f64 	%fd1, [%rd4];
	ld.global.f64 	%fd2, [%rd30];
	ld.global.f64 	%fd3, [%rd32+-16];
	fma.rn.f64 	%fd4, %fd1, %fd2, %fd3;
	st.global.f64 	[%rd32+-16], %fd4;
	ld.global.f64 	%fd5, [%rd4];
	ld.global.f64 	%fd6, [%rd30+8];
	ld.global.f64 	%fd7, [%rd32+-8];
	fma.rn.f64 	%fd8, %fd5, %fd6, %fd7;
	st.global.f64 	[%rd32+-8], %fd8;
	ld.global.f64 	%fd9, [%rd4];
	ld.global.f64 	%fd10, [%rd30+16];
	ld.global.f64 	%fd11, [%rd32];
	fma.rn.f64 	%fd12, %fd9, %fd10, %fd11;
	st.global.f64 	[%rd32], %fd12;
	ld.global.f64 	%fd13, [%rd4];
	ld.global.f64 	%fd14, [%rd30+24];
	ld.global.f64 	%fd15, [%rd32+8];
	fma.rn.f64 	%fd16, %fd13, %fd14, %fd15;
	st.global.f64 	[%rd32+8], %fd16;
	add.s32 	%r72, %r72, 4;
	add.s32 	%r71, %r71, 4;
	add.s32 	%r70, %r70, 4;
	setp.ne.s32 	%p17, %r70, 0;
	mov.u32 	%r73, %r21;
	@%p17 bra 	$L__BB2_18;
$L__BB2_19:
	setp.eq.s32 	%p18, %r20, 0;
	@%p18 bra 	$L__BB2_23;
	ld.param.u64 	%rd38, [_Z15matmult_kernel3iiiPdS_S__param_4];
	setp.eq.s32 	%p19, %r20, 1;
	ld.global.f64 	%fd17, [%rd4];
	add.s32 	%r64, %r24, %r73;
	cvta.to.global.u64 	%rd33, %rd38;
	mul.wide.s32 	%rd34, %r64, 8;
	add.s64 	%rd5, %rd33, %rd34;
	ld.global.f64 	%fd18, [%rd5];
	mul.wide.s32 	%rd35, %r73, 8;
	add.s64 	%rd6, %rd2, %rd35;
	ld.global.f64 	%fd19, [%rd6];
	fma.rn.f64 	%fd20, %fd17, %fd18, %fd19;
	st.global.f64 	[%rd6], %fd20;
	@%p19 bra 	$L__BB2_23;
	setp.eq.s32 	%p20, %r20, 2;
	ld.global.f64 	%fd21, [%rd4];
	ld.global.f64 	%fd22, [%rd5+8];
	ld.global.f64 	%fd23, [%rd6+8];
	fma.rn.f64 	%fd24, %fd21, %fd22, %fd23;
	st.global.f64 	[%rd6+8], %fd24;
	@%p20 bra 	$L__BB2_23;
	ld.global.f64 	%fd25, [%rd4];
	ld.global.f64 	%fd26, [%rd5+16];
	ld.global.f64 	%fd27, [%rd6+16];
	fma.rn.f64 	%fd28, %fd25, %fd26, %fd27;
	st.global.f64 	[%rd6+16], %fd28;
$L__BB2_23:
	add.s32 	%r69, %r69, 1;
	setp.ne.s32 	%p21, %r69, %r34;
	@%p21 bra 	$L__BB2_15;
$L__BB2_24:
	ret;

}
	// .globl	_Z15matmult_kernel4iiiPdS_S_i
.visible .entry _Z15matmult_kernel4iiiPdS_S_i(
	.param .u32 _Z15matmult_kernel4iiiPdS_S_i_param_0,
	.param .u32 _Z15matmult_kernel4iiiPdS_S_i_param_1,
	.param .u32 _Z15matmult_kernel4iiiPdS_S_i_param_2,
	.param .u64 .ptr .align 1 _Z15matmult_kernel4iiiPdS_S_i_param_3,
	.param .u64 .ptr .align 1 _Z15matmult_kernel4iiiPdS_S_i_param_4,
	.param .u64 .ptr .align 1 _Z15matmult_kernel4iiiPdS_S_i_param_5,
	.param .u32 _Z15matmult_kernel4iiiPdS_S_i_param_6
)
{
	.reg .pred 	%p<24>;
	.reg .b32 	%r<85>;
	.reg .b64 	%rd<54>;
	.reg .b64 	%fd<55>;

	ld.param.u32 	%r36, [_Z15matmult_kernel4iiiPdS_S_i_param_0];
	ld.param.u32 	%r37, [_Z15matmult_kernel4iiiPdS_S_i_param_1];
	ld.param.u32 	%r34, [_Z15matmult_kernel4iiiPdS_S_i_param_2];
	ld.param.u64 	%rd6, [_Z15matmult_kernel4iiiPdS_S_i_param_3];
	ld.param.u64 	%rd7, [_Z15matmult_kernel4iiiPdS_S_i_param_4];
	ld.param.u64 	%rd8, [_Z15matmult_kernel4iiiPdS_S_i_param_5];
	ld.param.u32 	%r35, [_Z15matmult_kernel4iiiPdS_S_i_param_6];
	cvta.to.global.u64 	%rd1, %rd7;
	cvta.to.global.u64 	%rd2, %rd6;
	cvta.to.global.u64 	%rd3, %rd8;
	mov.u32 	%r38, %ctaid.x;
	mov.u32 	%r39, %ntid.x;
	mov.u32 	%r40, %tid.x;
	mad.lo.s32 	%r1, %r38, %r39, %r40;
	mov.u32 	%r41, %ctaid.y;
	mov.u32 	%r42, %ntid.y;
	mov.u32 	%r43, %tid.y;
	mad.lo.s32 	%r44, %r41, %r42, %r43;
	mul.lo.s32 	%r45, %r35, %r44;
	setp.ge.s32 	%p1, %r1, %r36;
	setp.ge.s32 	%p2, %r45, %r37;
	or.pred  	%p3, %p1, %p2;
	@%p3 bra 	$L__BB3_28;
	not.b32 	%r46, %r45;
	add.s32 	%r47, %r37, %r46;
	setp.gt.s32 	%p4, %r35, %r47;
	add.s32 	%r48, %r35, -1;
	selp.b32 	%r3, %r47, %r48, %p4;
	setp.lt.s32 	%p5, %r3, 0;
	@%p5 bra 	$L__BB3_13;
	mad.lo.s32 	%r4, %r37, %r1, %r45;
	add.s32 	%r5, %r3, 1;
	and.b32  	%r6, %r5, 7;
	setp.lt.u32 	%p6, %r3, 7;
	mov.b32 	%r76, 0;
	@%p6 bra 	$L__BB3_5;
	and.b32  	%r76, %r5, -8;
	mov.b32 	%r74, 0;
$L__BB3_4:
	.pragma "nounroll";
	add.s32 	%r51, %r4, %r74;
	mul.wide.s32 	%rd9, %r51, 8;
	add.s64 	%rd10, %rd3, %rd9;
	mov.b64 	%rd11, 0;
	st.global.u64 	[%rd10], %rd11;
	st.global.u64 	[%rd10+8], %rd11;
	st.global.u64 	[%rd10+16], %rd11;
	st.global.u64 	[%rd10+24], %rd11;
	st.global.u64 	[%rd10+32], %rd11;
	st.global.u64 	[%rd10+40], %rd11;
	st.global.u64 	[%rd10+48], %rd11;
	st.global.u64 	[%rd10+56], %rd11;
	add.s32 	%r74, %r74, 8;
	setp.ne.s32 	%p7, %r74, %r76;
	@%p7 bra 	$L__BB3_4;
$L__BB3_5:
	setp.eq.s32 	%p8, %r6, 0;
	@%p8 bra 	$L__BB3_13;
	setp.lt.u32 	%p9, %r6, 4;
	@%p9 bra 	$L__BB3_8;
	add.s32 	%r52, %r4, %r76;
	mul.wide.s32 	%rd12, %r52, 8;
	add.s64 	%rd13, %rd3, %rd12;
	mov.b64 	%rd14, 0;
	st.global.u64 	[%rd13], %rd14;
	st.global.u64 	[%rd13+8], %rd14;
	st.global.u64 	[%rd13+16], %rd14;
	st.global.u64 	[%rd13+24], %rd14;
	add.s32 	%r76, %r76, 4;
$L__BB3_8:
	and.b32  	%r53, %r5, 3;
	setp.eq.s32 	%p10, %r53, 0;
	@%p10 bra 	$L__BB3_13;
	setp.eq.s32 	%p11, %r53, 1;
	@%p11 bra 	$L__BB3_11;
	add.s32 	%r54, %r4, %r76;
	mul.wide.s32 	%rd15, %r54, 8;
	add.s64 	%rd16, %rd3, %rd15;
	mov.b64 	%rd17, 0;
	st.global.u64 	[%rd16], %rd17;
	st.global.u64 	[%rd16+8], %rd17;
	add.s32 	%r76, %r76, 2;
$L__BB3_11:
	and.b32  	%r55, %r3, 1;
	setp.eq.b32 	%p12, %r55, 1;
	@%p12 bra 	$L__BB3_13;
	add.s32 	%r56, %r4, %r76;
	mul.wide.s32 	%rd18, %r56, 8;
	add.s64 	%rd19, %rd3, %rd18;
	mov.b64 	%rd20, 0;
	st.global.u64 	[%rd19], %rd20;
$L__BB3_13:
	setp.lt.s32 	%p13, %r3, 0;
	mad.lo.s32 	%r57, %r37, %r1, %r45;
	mul.wide.s32 	%rd21, %r57, 8;
	add.s64 	%rd4, %rd3, %rd21;
	mov.b64 	%rd22, 0;
	st.global.u64 	[%rd4+8], %rd22;
	@%p13 bra 	$L__BB3_28;
	setp.lt.s32 	%p14, %r34, 1;
	mul.lo.s32 	%r15, %r34, %r1;
	@%p14 bra 	$L__BB3_28;
	and.b32  	%r16, %r34, 7;
	mov.b32 	%r78, 0;
	mul.wide.s32 	%rd48, %r37, 8;
$L__BB3_16:
	mov.u32 	%r17, %r78;
	setp.lt.u32 	%p15, %r34, 8;
	add.s32 	%r80, %r17, %r45;
	mul.wide.s32 	%rd23, %r17, 8;
	add.s64 	%rd5, %rd4, %rd23;
	ld.global.f64 	%fd52, [%rd5];
	mov.b32 	%r83, 0;
	@%p15 bra 	$L__BB3_19;
	and.b32  	%r60, %r34, 2147483640;
	neg.s32 	%r81, %r60;
	mov.u32 	%r79, %r15;
$L__BB3_18:
	.pragma "nounroll";
	and.b32  	%r83, %r34, 2147483640;
	mul.wide.s32 	%rd24, %r79, 8;
	add.s64 	%rd25, %rd2, %rd24;
	ld.global.f64 	%fd9, [%rd25];
	mul.wide.s32 	%rd26, %r80, 8;
	add.s64 	%rd27, %rd1, %rd26;
	ld.global.f64 	%fd10, [%rd27];
	fma.rn.f64 	%fd11, %fd9, %fd10, %fd52;
	st.global.f64 	[%rd5], %fd11;
	ld.global.f64 	%fd12, [%rd25+8];
	mul.wide.s32 	%rd28, %r37, 8;
	add.s64 	%rd29, %rd27, %rd28;
	ld.global.f64 	%fd13, [%rd29];
	fma.rn.f64 	%fd14, %fd12, %fd13, %fd11;
	st.global.f64 	[%rd5], %fd14;
	ld.global.f64 	%fd15, [%rd25+16];
	add.s64 	%rd30, %rd29, %rd28;
	ld.global.f64 	%fd16, [%rd30];
	fma.rn.f64 	%fd17, %fd15, %fd16, %fd14;
	st.global.f64 	[%rd5], %fd17;
	ld.global.f64 	%fd18, [%rd25+24];
	add.s64 	%rd31, %rd30, %rd28;
	ld.global.f64 	%fd19, [%rd31];
	fma.rn.f64 	%fd20, %fd18, %fd19, %fd17;
	st.global.f64 	[%rd5], %fd20;
	ld.global.f64 	%fd21, [%rd25+32];
	add.s64 	%rd32, %rd31, %rd28;
	ld.global.f64 	%fd22, [%rd32];
	fma.rn.f64 	%fd23, %fd21, %fd22, %fd20;
	st.global.f64 	[%rd5], %fd23;
	ld.global.f64 	%fd24, [%rd25+40];
	add.s64 	%rd33, %rd32, %rd28;
	ld.global.f64 	%fd25, [%rd33];
	fma.rn.f64 	%fd26, %fd24, %fd25, %fd23;
	st.global.f64 	[%rd5], %fd26;
	ld.global.f64 	%fd27, [%rd25+48];
	add.s64 	%rd34, %rd33, %rd28;
	ld.global.f64 	%fd28, [%rd34];
	fma.rn.f64 	%fd29, %fd27, %fd28, %fd26;
	st.global.f64 	[%rd5], %fd29;
	ld.global.f64 	%fd30, [%rd25+56];
	add.s64 	%rd35, %rd34, %rd28;
	ld.global.f64 	%fd31, [%rd35];
	fma.rn.f64 	%fd52, %fd30, %fd31, %fd29;
	st.global.f64 	[%rd5], %fd52;
	add.s32 	%r81, %r81, 8;
	shl.b32 	%r61, %r37, 3;
	add.s32 	%r80, %r80, %r61;
	add.s32 	%r79, %r79, 8;
	setp.ne.s32 	%p16, %r81, 0;
	@%p16 bra 	$L__BB3_18;
$L__BB3_19:
	setp.eq.s32 	%p17, %r16, 0;
	@%p17 bra 	$L__BB3_27;
	add.s32 	%r62, %r16, -1;
	setp.lt.u32 	%p18, %r62, 3;
	@%p18 bra 	$L__BB3_22;
	add.s32 	%r63, %r83, %r15;
	mul.wide.s32 	%rd36, %r63, 8;
	add.s64 	%rd37, %rd2, %rd36;
	ld.global.f64 	%fd32, [%rd37];
	add.s32 	%r64, %r17, %r45;
	mad.lo.s32 	%r65, %r83, %r37, %r64;
	mul.wide.s32 	%rd38, %r65, 8;
	add.s64 	%rd39, %rd1, %rd38;
	ld.global.f64 	%fd33, [%rd39];
	fma.rn.f64 	%fd34, %fd32, %fd33, %fd52;
	st.global.f64 	[%rd5], %fd34;
	ld.global.f64 	%fd35, [%rd37+8];
	add.s64 	%rd41, %rd39, %rd48;
	ld.global.f64 	%fd36, [%rd41];
	fma.rn.f64 	%fd37, %fd35, %fd36, %fd34;
	st.global.f64 	[%rd5], %fd37;
	ld.global.f64 	%fd38, [%rd37+16];
	add.s64 	%rd42, %rd41, %rd48;
	ld.global.f64 	%fd39, [%rd42];
	fma.rn.f64 	%fd40, %fd38, %fd39, %fd37;
	st.global.f64 	[%rd5], %fd40;
	ld.global.f64 	%fd41, [%rd37+24];
	add.s64 	%rd43, %rd42, %rd48;
	ld.global.f64 	%fd42, [%rd43];
	fma.rn.f64 	%fd52, %fd41, %fd42, %fd40;
	st.global.f64 	[%rd5], %fd52;
	add.s32 	%r83, %r83, 4;
$L__BB3_22:
	and.b32  	%r66, %r34, 3;
	setp.eq.s32 	%p19, %r66, 0;
	@%p19 bra 	$L__BB3_27;
	setp.eq.s32 	%p20, %r66, 1;
	@%p20 bra 	$L__BB3_25;
	add.s32 	%r67, %r83, %r15;
	mul.wide.s32 	%rd44, %r67, 8;
	add.s64 	%rd45, %rd2, %rd44;
	ld.global.f64 	%fd43, [%rd45];
	add.s32 	%r68, %r17, %r45;
	mad.lo.s32 	%r69, %r83, %r37, %r68;
	mul.wide.s32 	%rd46, %r69, 8;
	add.s64 	%rd47, %rd1, %rd46;
	ld.global.f64 	%fd44, [%rd47];
	fma.rn.f64 	%fd45, %fd43, %fd44, %fd52;
	st.global.f64 	[%rd5], %fd45;
	ld.global.f64 	%fd46, [%rd45+8];
	add.s64 	%rd49, %rd47, %rd48;
	ld.global.f64 	%fd47, [%rd49];
	fma.rn.f64 	%fd52, %fd46, %fd47, %fd45;
	st.global.f64 	[%rd5], %fd52;
	add.s32 	%r83, %r83, 2;
$L__BB3_25:
	and.b32  	%r70, %r34, 1;
	setp.eq.b32 	%p21, %r70, 1;
	not.pred 	%p22, %p21;
	@%p22 bra 	$L__BB3_27;
	add.s32 	%r71, %r83, %r15;
	mul.wide.s32 	%rd50, %r71, 8;
	add.s64 	%rd51, %rd2, %rd50;
	ld.global.f64 	%fd48, [%rd51];
	add.s32 	%r72, %r17, %r45;
	mad.lo.s32 	%r73, %r83, %r37, %r72;
	mul.wide.s32 	%rd52, %r73, 8;
	add.s64 	%rd53, %rd1, %rd52;
	ld.global.f64 	%fd49, [%rd53];
	fma.rn.f64 	%fd50, %fd48, %fd49, %fd52;
	st.global.f64 	[%rd5], %fd50;
$L__BB3_27:
	add.s32 	%r78, %r17, 1;
	setp.ne.s32 	%p23, %r17, %r3;
	@%p23 bra 	$L__BB3_16;
$L__BB3_28:
	ret;

}


// ===== COMPILED SASS (sm_100) =====

	.target	sm_100

	.elftype	@"ET_EXEC"


//--------------------- .note.nv.tkinfo           --------------------------
	.section	.note.nv.tkinfo,"",@"SHT_NOTE"
	.sectionflags	@"SHF_NOTE_NV_TKINFO"
	.tkinfo
        /*0018*/ 	.word	0x00000002
        /*0030*/ 	.string	""
        /*0030*/ 	.string	"ptxas"
        /*0030*/ 	.string	"Cuda compilation tools, release 13.0, V13.0.88"
        /*0030*/ 	.string	"Build cuda_13.0.r13.0/compiler.36424714_0"
        /*0030*/ 	.string	"-arch sm_100 -m 64 "



//--------------------- .note.nv.cuinfo           --------------------------
	.section	.note.nv.cuinfo,"",@"SHT_NOTE"
	.sectionflags	@"SHF_NOTE_NV_CUINFO"
        /*0018*/ 	.short	0x0002
        /*001a*/ 	.short	0x0064
        /*001c*/ 	.short	0x0082
	.zero		2


//--------------------- .nv.info                  --------------------------
	.section	.nv.info,"",@"SHT_CUDA_INFO"
	.align	4


	//----- nvinfo : EIATTR_REGCOUNT
	.align		4
        /*0000*/ 	.byte	0x04, 0x2f
        /*0002*/ 	.short	(.L_1 - .L_0)
	.align		4
.L_0:
        /*0004*/ 	.word	index@(_Z15matmult_kernel1iiiPdS_S_)
        /*0008*/ 	.word	0x0000001c


	//----- nvinfo : EIATTR_FRAME_SIZE
	.align		4
.L_1:
        /*000c*/ 	.byte	0x04, 0x11
        /*000e*/ 	.short	(.L_3 - .L_2)
	.align		4
.L_2:
        /*0010*/ 	.word	index@(_Z15matmult_kernel1iiiPdS_S_)
        /*0014*/ 	.word	0x00000000


	//----- nvinfo : EIATTR_REGCOUNT
	.align		4
.L_3:
        /*0018*/ 	.byte	0x04, 0x2f
        /*001a*/ 	.short	(.L_5 - .L_4)
	.align		4
.L_4:
        /*001c*/ 	.word	index@(_Z15matmult_kernel2iiiPdS_S_)
        /*0020*/ 	.word	0x0000001e


	//----- nvinfo : EIATTR_FRAME_SIZE
	.align		4
.L_5:
        /*0024*/ 	.byte	0x04, 0x11
        /*0026*/ 	.short	(.L_7 - .L_6)
	.align		4
.L_6:
        /*0028*/ 	.word	index@(_Z15matmult_kernel2iiiPdS_S_)
        /*002c*/ 	.word	0x00000000


	//----- nvinfo : EIATTR_REGCOUNT
	.align		4
.L_7:
        /*0030*/ 	.byte	0x04, 0x2f
        /*0032*/ 	.short	(.L_9 - .L_8)
	.align		4
.L_8:
        /*0034*/ 	.word	index@(_Z15matmult_kernel3iiiPdS_S_)
        /*0038*/ 	.word	0x00000020


	//----- nvinfo : EIATTR_FRAME_SIZE
	.align		4
.L_9:
        /*003c*/ 	.byte	0x04, 0x11
        /*003e*/ 	.short	(.L_11 - .L_10)
	.align		4
.L_10:
        /*0040*/ 	.word	index@(_Z15matmult_kernel3iiiPdS_S_)
        /*0044*/ 	.word	0x00000000


	//----- nvinfo : EIATTR_REGCOUNT
	.align		4
.L_11:
        /*0048*/ 	.byte	0x04, 0x2f
        /*004a*/ 	.short	(.L_13 - .L_12)
	.align		4
.L_12:
        /*004c*/ 	.word	index@(_Z15matmult_kernel4iiiPdS_S_i)
        /*0050*/ 	.word	0x00000020


	//----- nvinfo : EIATTR_FRAME_SIZE
	.align		4
.L_13:
        /*0054*/ 	.byte	0x04, 0x11
        /*0056*/ 	.short	(.L_15 - .L_14)
	.align		4
.L_14:
        /*0058*/ 	.word	index@(_Z15matmult_kernel4iiiPdS_S_i)
        /*005c*/ 	.word	0x00000000


	//----- nvinfo : EIATTR_MIN_STACK_SIZE
	.align		4
.L_15:
        /*0060*/ 	.byte	0x04, 0x12
        /*0062*/ 	.short	(.L_17 - .L_16)
	.align		4
.L_16:
        /*0064*/ 	.word	index@(_Z15matmult_kernel4iiiPdS_S_i)
        /*0068*/ 	.word	0x00000000


	//----- nvinfo : EIATTR_MIN_STACK_SIZE
	.align		4
.L_17:
        /*006c*/ 	.byte	0x04, 0x12
        /*006e*/ 	.short	(.L_19 - .L_18)
	.align		4
.L_18:
        /*0070*/ 	.word	index@(_Z15matmult_kernel3iiiPdS_S_)
        /*0074*/ 	.word	0x00000000


	//----- nvinfo : EIATTR_MIN_STACK_SIZE
	.align		4
.L_19:
        /*0078*/ 	.byte	0x04, 0x12
        /*007a*/ 	.short	(.L_21 - .L_20)
	.align		4
.L_20:
        /*007c*/ 	.word	index@(_Z15matmult_kernel2iiiPdS_S_)
        /*0080*/ 	.word	0x00000000


	//----- nvinfo : EIATTR_MIN_STACK_SIZE
	.align		4
.L_21:
        /*0084*/ 	.byte	0x04, 0x12
        /*0086*/ 	.short	(.L_23 - .L_22)
	.align		4
.L_22:
        /*0088*/ 	.word	index@(_Z15matmult_kernel1iiiPdS_S_)
        /*008c*/ 	.word	0x00000000
.L_23:


//--------------------- .nv.compat                --------------------------
	.section	.nv.compat,"",@"SHT_CUDA_COMPAT_INFO"
	.align	4
        /*0000*/ 	.byte	0x02, 0x09, 0x00, 0x00, 0x02, 0x02, 0x01, 0x00, 0x02, 0x05, 0x05, 0x00, 0x03, 0x07, 0x01, 0x01
        /*0010*/ 	.byte	0x02, 0x03, 0x00, 0x00, 0x02, 0x06, 0x01, 0x00, 0x04, 0x0b, 0x08, 0x00, 0x01, 0x00, 0x00, 0x00
        /*0020*/ 	.byte	0x00, 0x00, 0x00, 0x00


//--------------------- .nv.info._Z15matmult_kernel4iiiPdS_S_i --------------------------
	.section	.nv.info._Z15matmult_kernel4iiiPdS_S_i,"",@"SHT_CUDA_INFO"
	.sectionflags	@""
	.align	4


	//----- nvinfo : EIATTR_CUDA_API_VERSION
	.align		4
        /*0000*/ 	.byte	0x04, 0x37
        /*0002*/ 	.short	(.L_25 - .L_24)
.L_24:
        /*0004*/ 	.word	0x00000082


	//----- nvinfo : EIATTR_KPARAM_INFO
	.align		4
.L_25:
        /*0008*/ 	.byte	0x04, 0x17
        /*000a*/ 	.short	(.L_27 - .L_26)
.L_26:
        /*000c*/ 	.word	0x00000000
        /*0010*/ 	.short	0x0006
        /*0012*/ 	.short	0x0028
        /*0014*/ 	.byte	0x00, 0xf0, 0x11, 0x00


	//----- nvinfo : EIATTR_KPARAM_INFO
	.align		4
.L_27:
        /*0018*/ 	.byte	0x04, 0x17
        /*001a*/ 	.short	(.L_29 - .L_28)
.L_28:
        /*001c*/ 	.word	0x00000000
        /*0020*/ 	.short	0x0005
        /*0022*/ 	.short	0x0020
        /*0024*/ 	.byte	0x00, 0xf5, 0x21, 0x00


	//----- nvinfo : EIATTR_KPARAM_INFO
	.align		4
.L_29:
        /*0028*/ 	.byte	0x04, 0x17
        /*002a*/ 	.short	(.L_31 - .L_30)
.L_30:
        /*002c*/ 	.word	0x00000000
        /*0030*/ 	.short	0x0004
        /*0032*/ 	.short	0x0018
        /*0034*/ 	.byte	0x00, 0xf5, 0x21, 0x00


	//----- nvinfo : EIATTR_KPARAM_INFO
	.align		4
.L_31:
        /*0038*/ 	.byte	0x04, 0x17
        /*003a*/ 	.short	(.L_33 - .L_32)
.L_32:
        /*003c*/ 	.word	0x00000000
        /*0040*/ 	.short	0x0003
        /*0042*/ 	.short	0x0010
        /*0044*/ 	.byte	0x00, 0xf5, 0x21, 0x00


	//----- nvinfo : EIATTR_KPARAM_INFO
	.align		4
.L_33:
        /*0048*/ 	.byte	0x04, 0x17
        /*004a*/ 	.short	(.L_35 - .L_34)
.L_34:
        /*004c*/ 	.word	0x00000000
        /*0050*/ 	.short	0x0002
        /*0052*/ 	.short	0x0008
        /*0054*/ 	.byte	0x00, 0xf0, 0x11, 0x00


	//----- nvinfo : EIATTR_KPARAM_INFO
	.align		4
.L_35:
        /*0058*/ 	.byte	0x04, 0x17
        /*005a*/ 	.short	(.L_37 - .L_36)
.L_36:
        /*005c*/ 	.word	0x00000000
        /*0060*/ 	.short	0x0001
        /*0062*/ 	.short	0x0004
        /*0064*/ 	.byte	0x00, 0xf0, 0x11, 0x00


	//----- nvinfo : EIATTR_KPARAM_INFO
	.align		4
.L_37:
        /*0068*/ 	.byte	0x04, 0x17
        /*006a*/ 	.short	(.L_39 - .L_38)
.L_38:
        /*006c*/ 	.word	0x00000000
        /*0070*/ 	.short	0x0000
        /*0072*/ 	.short	0x0000
        /*0074*/ 	.byte	0x00, 0xf0, 0x11, 0x00


	//----- nvinfo : EIATTR_SPARSE_MMA_MASK
	.align		4
.L_39:
        /*0078*/ 	.byte	0x03, 0x50
        /*007a*/ 	.short	0x0000


	//----- nvinfo : EIATTR_MAXREG_COUNT
	.align		4
        /*007c*/ 	.byte	0x03, 0x1b
        /*007e*/ 	.short	0x00ff


	//----- nvinfo : EIATTR_MERCURY_ISA_VERSION
	.align		4
        /*0080*/ 	.byte	0x03, 0x5f
        /*0082*/ 	.short	0x0101


	//----- nvinfo : EIATTR_VRC_CTA_INIT_COUNT
	.align		4
        /*0084*/ 	.byte	0x02, 0x4a
	.zero		1
	.zero		1


	//----- nvinfo : EIATTR_EXIT_INSTR_OFFSETS
	.align		4
        /*0088*/ 	.byte	0x04, 0x1c
        /*008a*/ 	.short	(.L_41 - .L_40)


	//   ....[0]....
.L_40:
        /*008c*/ 	.word	0x000000e0


	//   ....[1]....
        /*0090*/ 	.word	0x000004e0


	//   ....[2]....
        /*0094*/ 	.word	0x00000510


	//   ....[3]....
        /*0098*/ 	.word	0x00000d70


	//----- nvinfo : EIATTR_CRS_STACK_SIZE
	.align		4
.L_41:
        /*009c*/ 	.byte	0x04, 0x1e
        /*009e*/ 	.short	(.L_43 - .L_42)
.L_42:
        /*00a0*/ 	.word	0x00000000


	//----- nvinfo : EIATTR_CBANK_PARAM_SIZE
	.align		4
.L_43:
        /*00a4*/ 	.byte	0x03, 0x19
        /*00a6*/ 	.short	0x002c


	//----- nvinfo : EIATTR_PARAM_CBANK
	.align		4
        /*00a8*/ 	.byte	0x04, 0x0a
        /*00aa*/ 	.short	(.L_45 - .L_44)
	.align		4
.L_44:
        /*00ac*/ 	.word	index@(.nv.constant0._Z15matmult_kernel4iiiPdS_S_i)
        /*00b0*/ 	.short	0x0380
        /*00b2*/ 	.short	0x002c


	//----- nvinfo : EIATTR_SW_WAR
	.align		4
.L_45:
        /*00b4*/ 	.byte	0x04, 0x36
        /*00b6*/ 	.short	(.L_47 - .L_46)
.L_46:
        /*00b8*/ 	.word	0x00000008
.L_47:


//--------------------- .nv.info._Z15matmult_kernel3iiiPdS_S_ --------------------------
	.section	.nv.info._Z15matmult_kernel3iiiPdS_S_,"",@"SHT_CUDA_INFO"
	.sectionflags	@""
	.align	4


	//----- nvinfo : EIATTR_CUDA_API_VERSION
	.align		4
        /*0000*/ 	.byte	0x04, 0x37
        /*0002*/ 	.short	(.L_49 - .L_48)
.L_48:
        /*0004*/ 	.word	0x00000082


	//----- nvinfo : EIATTR_KPARAM_INFO
	.align		4
.L_49:
        /*0008*/ 	.byte	0x04, 0x17
        /*000a*/ 	.short	(.L_51 - .L_50)
.L_50:
        /*000c*/ 	.word	0x00000000
        /*0010*/ 	.short	0x0005
        /*0012*/ 	.short	0x0020
        /*0014*/ 	.byte	0x00, 0xf5, 0x21, 0x00


	//----- nvinfo : EIATTR_KPARAM_INFO
	.align		4
.L_51:
        /*0018*/ 	.byte	0x04, 0x17
        /*001a*/ 	.short	(.L_53 - .L_52)
.L_52:
        /*001c*/ 	.word	0x00000000
        /*0020*/ 	.short	0x0004
        /*0022*/ 	.short	0x0018
        /*0024*/ 	.byte	0x00, 0xf5, 0x21, 0x00


	//----- nvinfo : EIATTR_KPARAM_INFO
	.align		4
.L_53:
        /*0028*/ 	.byte	0x04, 0x17
        /*002a*/ 	.short	(.L_55 - .L_54)
.L_54:
        /*002c*/ 	.word	0x00000000
        /*0030*/ 	.short	0x0003
        /*0032*/ 	.short	0x0010
        /*0034*/ 	.byte	0x00, 0xf5, 0x21, 0x00


	//----- nvinfo : EIATTR_KPARAM_INFO
	.align		4
.L_55:
        /*0038*/ 	.byte	0x04, 0x17
        /*003a*/ 	.short	(.L_57 - .L_56)
.L_56:
        /*003c*/ 	.word	0x00000000
        /*0040*/ 	.short	0x0002
        /*0042*/ 	.short	0x0008
        /*0044*/ 	.byte	0x00, 0xf0, 0x11, 0x00


	//----- nvinfo : EIATTR_KPARAM_INFO
	.align		4
.L_57:
        /*0048*/ 	.byte	0x04, 0x17
        /*004a*/ 	.short	(.L_59 - .L_58)
.L_58:
        /*004c*/ 	.word	0x00000000
        /*0050*/ 	.short	0x0001
        /*0052*/ 	.short	0x0004
        /*0054*/ 	.byte	0x00, 0xf0, 0x11, 0x00


	//----- nvinfo : EIATTR_KPARAM_INFO
	.align		4
.L_59:
        /*0058*/ 	.byte	0x04, 0x17
        /*005a*/ 	.short	(.L_61 - .L_60)
.L_60:
        /*005c*/ 	.word	0x00000000
        /*0060*/ 	.short	0x0000
        /*0062*/ 	.short	0x0000
        /*0064*/ 	.byte	0x00, 0xf0, 0x11, 0x00


	//----- nvinfo : EIATTR_SPARSE_MMA_MASK
	.align		4
.L_61:
        /*0068*/ 	.byte	0x03, 0x50
        /*006a*/ 	.short	0x0000


	//----- nvinfo : EIATTR_MAXREG_COUNT
	.align		4
        /*006c*/ 	.byte	0x03, 0x1b
        /*006e*/ 	.short	0x00ff


	//----- nvinfo : EIATTR_MERCURY_ISA_VERSION
	.align		4
        /*0070*/ 	.byte	0x03, 0x5f
        /*0072*/ 	.short	0x0101


	//----- nvinfo : EIATTR_VRC_CTA_INIT_COUNT
	.align		4
        /*0074*/ 	.byte	0x02, 0x4a
	.zero		1
	.zero		1


	//----- nvinfo : EIATTR_EXIT_INSTR_OFFSETS
	.align		4
        /*0078*/ 	.byte	0x04, 0x1c
        /*007a*/ 	.short	(.L_63 - .L_62)


	//   ....[0]....
.L_62:
        /*007c*/ 	.word	0x000000d0


	//   ....[1]....
        /*0080*/ 	.word	0x00000530


	//   ....[2]....
        /*0084*/ 	.word	0x00000ab0


	//----- nvinfo : EIATTR_CRS_STACK_SIZE
	.align		4
.L_63:
        /*0088*/ 	.byte	0x04, 0x1e
        /*008a*/ 	.short	(.L_65 - .L_64)
.L_64:
        /*008c*/ 	.word	0x00000000


	//----- nvinfo : EIATTR_CBANK_PARAM_SIZE
	.align		4
.L_65:
        /*0090*/ 	.byte	0x03, 0x19
        /*0092*/ 	.short	0x0028


	//----- nvinfo : EIATTR_PARAM_CBANK
	.align		4
        /*0094*/ 	.byte	0x04, 0x0a
        /*0096*/ 	.short	(.L_67 - .L_66)
	.align		4
.L_66:
        /*0098*/ 	.word	index@(.nv.constant0._Z15matmult_kernel3iiiPdS_S_)
        /*009c*/ 	.short	0x0380
        /*009e*/ 	.short	0x0028


	//----- nvinfo : EIATTR_SW_WAR
	.align		4
.L_67:
        /*00a0*/ 	.byte	0x04, 0x36
        /*00a2*/ 	.short	(.L_69 - .L_68)
.L_68:
        /*00a4*/ 	.word	0x00000008
.L_69:


//--------------------- .nv.info._Z15matmult_kernel2iiiPdS_S_ --------------------------
	.section	.nv.info._Z15matmult_kernel2iiiPdS_S_,"",@"SHT_CUDA_INFO"
	.sectionflags	@""
	.align	4


	//----- nvinfo : EIATTR_CUDA_API_VERSION
	.align		4
        /*0000*/ 	.byte	0x04, 0x37
        /*0002*/ 	.short	(.L_71 - .L_70)
.L_70:
        /*0004*/ 	.word	0x00000082


	//----- nvinfo : EIATTR_KPARAM_INFO
	.align		4
.L_71:
        /*0008*/ 	.byte	0x04, 0x17
        /*000a*/ 	.short	(.L_73 - .L_72)
.L_72:
        /*000c*/ 	.word	0x00000000
        /*0010*/ 	.short	0x0005
        /*0012*/ 	.short	0x0020
        /*0014*/ 	.byte	0x00, 0xf5, 0x21, 0x00


	//----- nvinfo : EIATTR_KPARAM_INFO
	.align		4
.L_73:
        /*0018*/ 	.byte	0x04, 0x17
        /*001a*/ 	.short	(.L_75 - .L_74)
.L_74:
        /*001c*/ 	.word	0x00000000
        /*0020*/ 	.short	0x0004
        /*0022*/ 	.short	0x0018
        /*0024*/ 	.byte	0x00, 0xf5, 0x21, 0x00


	//----- nvinfo : EIATTR_KPARAM_INFO
	.align		4
.L_75:
        /*0028*/ 	.byte	0x04, 0x17
        /*002a*/ 	.short	(.L_77 - .L_76)
.L_76:
        /*002c*/ 	.word	0x00000000
        /*0030*/ 	.short	0x0003
        /*0032*/ 	.short	0x0010
        /*0034*/ 	.byte	0x00, 0xf5, 0x21, 0x00


	//----- nvinfo : EIATTR_KPARAM_INFO
	.align		4
.L_77:
        /*0038*/ 	.byte	0x04, 0x17
        /*003a*/ 	.short	(.L_79 - .L_78)
.L_78:
        /*003c*/ 	.word	0x00000000
        /*0040*/ 	.short	0x0002
        /*0042*/ 	.short	0x0008
        /*0044*/ 	.byte	0x00, 0xf0, 0x11, 0x00


	//----- nvinfo : EIATTR_KPARAM_INFO
	.align		4
.L_79:
        /*0048*/ 	.byte	0x04, 0x17
        /*004a*/ 	.short	(.L_81 - .L_80)
.L_80:
        /*004c*/ 	.word	0x00000000
        /*0050*/ 	.short	0x0001
        /*0052*/ 	.short	0x0004
        /*0054*/ 	.byte	0x00, 0xf0, 0x11, 0x00


	//----- nvinfo : EIATTR_KPARAM_INFO
	.align		4
.L_81:
        /*0058*/ 	.byte	0x04, 0x17
        /*005a*/ 	.short	(.L_83 - .L_82)
.L_82:
        /*005c*/ 	.word	0x00000000
        /*0060*/ 	.short	0x0000
        /*0062*/ 	.short	0x0000
        /*0064*/ 	.byte	0x00, 0xf0, 0x11, 0x00


	//----- nvinfo : EIATTR_SPARSE_MMA_MASK
	.align		4
.L_83:
        /*0068*/ 	.byte	0x03, 0x50
        /*006a*/ 	.short	0x0000


	//----- nvinfo : EIATTR_MAXREG_COUNT
	.align		4
        /*006c*/ 	.byte	0x03, 0x1b
        /*006e*/ 	.short	0x00ff


	//----- nvinfo : EIATTR_MERCURY_ISA_VERSION
	.align		4
        /*0070*/ 	.byte	0x03, 0x5f
        /*0072*/ 	.short	0x0101


	//----- nvinfo : EIATTR_VRC_CTA_INIT_COUNT
	.align		4
        /*0074*/ 	.byte	0x02, 0x4a
	.zero		1
	.zero		1


	//----- nvinfo : EIATTR_EXIT_INSTR_OFFSETS
	.align		4
        /*0078*/ 	.byte	0x04, 0x1c
        /*007a*/ 	.short	(.L_85 - .L_84)


	//   ....[0]....
.L_84:
        /*007c*/ 	.word	0x000000c0


	//   ....[1]....
        /*0080*/ 	.word	0x00000140


	//   ....[2]....
        /*0084*/ 	.word	0x00000550


	//   ....[3]....
        /*0088*/ 	.word	0x00000740


	//   ....[4]....
        /*008c*/ 	.word	0x00000890


	//   ....[5]....
        /*0090*/ 	.word	0x00000940


	//----- nvinfo : EIATTR_CBANK_PARAM_SIZE
	.align		4
.L_85:
        /*0094*/ 	.byte	0x03, 0x19
        /*0096*/ 	.short	0x0028


	//----- nvinfo : EIATTR_PARAM_CBANK
	.align		4
        /*0098*/ 	.byte	0x04, 0x0a
        /*009a*/ 	.short	(.L_87 - .L_86)
	.align		4
.L_86:
        /*009c*/ 	.word	index@(.nv.constant0._Z15matmult_kernel2iiiPdS_S_)
        /*00a0*/ 	.short	0x0380
        /*00a2*/ 	.short	0x0028


	//----- nvinfo : EIATTR_SW_WAR
	.align		4
.L_87:
        /*00a4*/ 	.byte	0x04, 0x36
        /*00a6*/ 	.short	(.L_89 - .L_88)
.L_88:
        /*00a8*/ 	.word	0x00000008
.L_89:


//--------------------- .nv.info._Z15matmult_kernel1iiiPdS_S_ --------------------------
	.section	.nv.info._Z15matmult_kernel1iiiPdS_S_,"",@"SHT_CUDA_INFO"
	.sectionflags	@""
	.align	4


	//----- nvinfo : EIATTR_CUDA_API_VERSION
	.align		4
        /*0000*/ 	.byte	0x04, 0x37
        /*0002*/ 	.short	(.L_91 - .L_90)
.L_90:
        /*0004*/ 	.word	0x00000082


	//----- nvinfo : EIATTR_KPARAM_INFO
	.align		4
.L_91:
        /*0008*/ 	.byte	0x04, 0x17
        /*000a*/ 	.short	(.L_93 - .L_92)
.L_92:
        /*000c*/ 	.word	0x00000000
        /*0010*/ 	.short	0x0005
        /*0012*/ 	.short	0x0020
        /*0014*/ 	.byte	0x00, 0xf5, 0x21, 0x00


	//----- nvinfo : EIATTR_KPARAM_INFO
	.align		4
.L_93:
        /*0018*/ 	.byte	0x04, 0x17
        /*001a*/ 	.short	(.L_95 - .L_94)
.L_94:
        /*001c*/ 	.word	0x00000000
        /*0020*/ 	.short	0x0004
        /*0022*/ 	.short	0x0018
        /*0024*/ 	.byte	0x00, 0xf5, 0x21, 0x00


	//----- nvinfo : EIATTR_KPARAM_INFO
	.align		4
.L_95:
        /*0028*/ 	.byte	0x04, 0x17
        /*002a*/ 	.short	(.L_97 - .L_96)
.L_96:
        /*002c*/ 	.word	0x00000000
        /*0030*/ 	.short	0x0003
        /*0032*/ 	.short	0x0010
        /*0034*/ 	.byte	0x00, 0xf5, 0x21, 0x00


	//----- nvinfo : EIATTR_KPARAM_INFO
	.align		4
.L_97:
        /*0038*/ 	.byte	0x04, 0x17
        /*003a*/ 	.short	(.L_99 - .L_98)
.L_98:
        /*003c*/ 	.word	0x00000000
        /*0040*/ 	.short	0x0002
        /*0042*/ 	.short	0x0008
        /*0044*/ 	.byte	0x00, 0xf0, 0x11, 0x00


	//----- nvinfo : EIATTR_KPARAM_INFO
	.align		4
.L_99:
        /*0048*/ 	.byte	0x04, 0x17
        /*004a*/ 	.short	(.L_101 - .L_100)
.L_100:
        /*004c*/ 	.word	0x00000000
        /*0050*/ 	.short	0x0001
        /*0052*/ 	.short	0x0004
        /*0054*/ 	.byte	0x00, 0xf0, 0x11, 0x00


	//----- nvinfo : EIATTR_KPARAM_INFO
	.align		4
.L_101:
        /*0058*/ 	.byte	0x04, 0x17
        /*005a*/ 	.short	(.L_103 - .L_102)
.L_102:
        /*005c*/ 	.word	0x00000000
        /*0060*/ 	.short	0x0000
        /*0062*/ 	.short	0x0000
        /*0064*/ 	.byte	0x00, 0xf0, 0x11, 0x00


	//----- nvinfo : EIATTR_SPARSE_MMA_MASK
	.align		4
.L_103:
        /*0068*/ 	.byte	0x03, 0x50
        /*006a*/ 	.short	0x0000


	//----- nvinfo : EIATTR_MAXREG_COUNT
	.align		4
        /*006c*/ 	.byte	0x03, 0x1b
        /*006e*/ 	.short	0x00ff


	//----- nvinfo : EIATTR_MERCURY_ISA_VERSION
	.align		4
        /*0070*/ 	.byte	0x03, 0x5f
        /*0072*/ 	.short	0x0101


	//----- nvinfo : EIATTR_VRC_CTA_INIT_COUNT
	.align		4
        /*0074*/ 	.byte	0x02, 0x4a
	.zero		1
	.zero		1


	//----- nvinfo : EIATTR_EXIT_INSTR_OFFSETS
	.align		4
        /*0078*/ 	.byte	0x04, 0x1c
        /*007a*/ 	.short	(.L_105 - .L_104)


	//   ....[0]....
.L_104:
        /*007c*/ 	.word	0x000004d0


	//   ....[1]....
        /*0080*/ 	.word	0x00000fb0


	//----- nvinfo : EIATTR_CBANK_PARAM_SIZE
	.align		4
.L_105:
        /*0084*/ 	.byte	0x03, 0x19
        /*0086*/ 	.short	0x0028


	//----- nvinfo : EIATTR_PARAM_CBANK
	.align		4
        /*0088*/ 	.byte	0x04, 0x0a
        /*008a*/ 	.short	(.L_107 - .L_106)
	.align		4
.L_106:
        /*008c*/ 	.word	index@(.nv.constant0._Z15matmult_kernel1iiiPdS_S_)
        /*0090*/ 	.short	0x0380
        /*0092*/ 	.short	0x0028


	//----- nvinfo : EIATTR_SW_WAR
	.align		4
.L_107:
        /*0094*/ 	.byte	0x04, 0x36
        /*0096*/ 	.short	(.L_109 - .L_108)
.L_108:
        /*0098*/ 	.word	0x00000008
.L_109:


//--------------------- .nv.callgraph             --------------------------
	.section	.nv.callgraph,"",@"SHT_CUDA_CALLGRAPH"
	.align	4
	.sectionentsize	8
	.align		4
        /*0000*/ 	.word	0x00000000
	.align		4
        /*0004*/ 	.word	0xffffffff
	.align		4
        /*0008*/ 	.word	0x00000000
	.align		4
        /*000c*/ 	.word	0xfffffffe
	.align		4
        /*0010*/ 	.word	0x00000000
	.align		4
        /*0014*/ 	.word	0xfffffffd
	.align		4
        /*0018*/ 	.word	0x00000000
	.align		4
        /*001c*/ 	.word	0xfffffffc


//--------------------- .text._Z15matmult_kernel4iiiPdS_S_i --------------------------
	.section	.text._Z15matmult_kernel4iiiPdS_S_i,"ax",@progbits
	.align	128
        .global         _Z15matmult_kernel4iiiPdS_S_i
        .type           _Z15matmult_kernel4iiiPdS_S_i,@function
        .size           _Z15matmult_kernel4iiiPdS_S_i,(.L_x_44 - _Z15matmult_kernel4iiiPdS_S_i)
        .other          _Z15matmult_kernel4iiiPdS_S_i,@"STO_CUDA_ENTRY STV_DEFAULT"
_Z15matmult_kernel4iiiPdS_S_i:
.text._Z15matmult_kernel4iiiPdS_S_i:
[----:B------:R-:W-:Y:S01]  /*0000*/  LDC R1, c[0x0][0x37c] ;  /* 0x0000df00ff017b82 */ /* 0x000fe20000000800 */
[----:B------:R-:W0:Y:S07]  /*0010*/  S2R R5, SR_TID.Y ;  /* 0x0000000000057919 */ /* 0x000e2e0000002200 */
[----:B------:R-:W1:Y:S01]  /*0020*/  LDC R3, c[0x0][0x360] ;  /* 0x0000d800ff037b82 */ /* 0x000e620000000800 */
[----:B------:R-:W2:Y:S01]  /*0030*/  LDCU.64 UR6, c[0x0][0x380] ;  /* 0x00007000ff0677ac */ /* 0x000ea20008000a00 */
[----:B------:R-:W1:Y:S06]  /*0040*/  S2R R2, SR_TID.X ;  /* 0x0000000000027919 */ /* 0x000e6c0000002100 */
[----:B------:R-:W0:Y:S08]  /*0050*/  S2UR UR5, SR_CTAID.Y ;  /* 0x00000000000579c3 */ /* 0x000e300000002600 */
[----:B------:R-:W0:Y:S08]  /*0060*/  LDC R0, c[0x0][0x364] ;  /* 0x0000d900ff007b82 */ /* 0x000e300000000800 */
[----:B------:R-:W3:Y:S08]  /*0070*/  LDC R7, c[0x0][0x3a8] ;  /* 0x0000ea00ff077b82 */ /* 0x000ef00000000800 */
[----:B------:R-:W1:Y:S01]  /*0080*/  S2UR UR4, SR_CTAID.X ;  /* 0x00000000000479c3 */ /* 0x000e620000002500 */
[----:B0-----:R-:W-:-:S04]  /*0090*/  IMAD R0, R0, UR5, R5 ;  /* 0x0000000500007c24 */ /* 0x001fc8000f8e0205 */
[----:B---3--:R-:W-:-:S05]  /*00a0*/  IMAD R0, R0, R7, RZ ;  /* 0x0000000700007224 */ /* 0x008fca00078e02ff */
[----:B--2---:R-:W-:Y:S01]  /*00b0*/  ISETP.GE.AND P0, PT, R0, UR7, PT ;  /* 0x0000000700007c0c */ /* 0x004fe2000bf06270 */
[----:B-1----:R-:W-:-:S05]  /*00c0*/  IMAD R3, R3, UR4, R2 ;  /* 0x0000000403037c24 */ /* 0x002fca000f8e0202 */
[----:B------:R-:W-:-:S13]  /*00d0*/  ISETP.GE.OR P0, PT, R3, UR6, P0 ;  /* 0x0000000603007c0c */ /* 0x000fda0008706670 */
[----:B------:R-:W-:Y:S05]  /*00e0*/  @P0 EXIT ;  /* 0x000000000000094d */ /* 0x000fea0003800000 */
[----:B------:R-:W-:Y:S01]  /*00f0*/  LOP3.LUT R2, RZ, R0, RZ, 0x33, !PT ;  /* 0x00000000ff027212 */ /* 0x000fe200078e33ff */
[----:B------:R-:W0:Y:S01]  /*0100*/  LDCU.64 UR4, c[0x0][0x358] ;  /* 0x00006b00ff0477ac */ /* 0x000e220008000a00 */
[----:B------:R-:W-:Y:S02]  /*0110*/  BSSY.RECONVERGENT B0, `(.L_x_0) ;  /* 0x0000038000007945 */ /* 0x000fe40003800200 */
[----:B------:R-:W-:-:S04]  /*0120*/  IADD3 R2, PT, PT, R2, UR7, RZ ;  /* 0x0000000702027c10 */ /* 0x000fc8000fffe0ff */
[----:B------:R-:W-:-:S13]  /*0130*/  ISETP.GE.AND P0, PT, R2, R7, PT ;  /* 0x000000070200720c */ /* 0x000fda0003f06270 */
[----:B------:R-:W-:-:S05]  /*0140*/  @P0 VIADD R2, R7, 0xffffffff ;  /* 0xffffffff07020836 */ /* 0x000fca0000000000 */
[----:B------:R-:W-:-:S13]  /*0150*/  ISETP.GE.AND P0, PT, R2, RZ, PT ;  /* 0x000000ff0200720c */ /* 0x000fda0003f06270 */
[----:B0-----:R-:W-:Y:S05]  /*0160*/  @!P0 BRA `(.L_x_1) ;  /* 0x0000000000c88947 */ /* 0x001fea0003800000 */
[C---:B------:R-:W-:Y:S01]  /*0170*/  ISETP.GE.U32.AND P2, PT, R2.reuse, 0x7, PT ;  /* 0x000000070200780c */ /* 0x040fe20003f46070 */
[----:B------:R-:W-:Y:S01]  /*0180*/  BSSY.RECONVERGENT B1, `(.L_x_2) ;  /* 0x0000017000017945 */ /* 0x000fe20003800200 */
[----:B------:R-:W-:Y:S01]  /*0190*/  IADD3 R8, PT, PT, R2, 0x1, RZ ;  /* 0x0000000102087810 */ /* 0x000fe20007ffe0ff */
[----:B------:R-:W-:Y:S02]  /*01a0*/  IMAD R10, R3, UR7, R0 ;  /* 0x00000007030a7c24 */ /* 0x000fe4000f8e0200 */
[----:B------:R-:W-:Y:S01]  /*01b0*/  IMAD.MOV.U32 R11, RZ, RZ, RZ ;  /* 0x000000ffff0b7224 */ /* 0x000fe200078e00ff */
[----:B------:R-:W-:-:S04]  /*01c0*/  LOP3.LUT R12, R8, 0x7, RZ, 0xc0, !PT ;  /* 0x00000007080c7812 */ /* 0x000fc800078ec0ff */
[----:B------:R-:W-:-:S03]  /*01d0*/  ISETP.NE.AND P1, PT, R12, RZ, PT ;  /* 0x000000ff0c00720c */ /* 0x000fc60003f25270 */
[----:B------:R-:W-:Y:S10]  /*01e0*/  @!P2 BRA `(.L_x_3) ;  /* 0x000000000040a947 */ /* 0x000ff40003800000 */
[----:B------:R-:W0:Y:S01]  /*01f0*/  LDC.64 R6, c[0x0][0x3a0] ;  /* 0x0000e800ff067b82 */ /* 0x000e220000000a00 */
[----:B------:R-:W-:Y:S01]  /*0200*/  HFMA2 R9, -RZ, RZ, 0, 0 ;  /* 0x00000000ff097431 */ /* 0x000fe200000001ff */
[----:B------:R-:W-:-:S07]  /*0210*/  LOP3.LUT R11, R8, 0xfffffff8, RZ, 0xc0, !PT ;  /* 0xfffffff8080b7812 */ /* 0x000fce00078ec0ff */
.L_x_4:
[----:B-1----:R-:W-:Y:S01]  /*0220*/  IMAD.IADD R5, R10, 0x1, R9 ;  /* 0x000000010a057824 */ /* 0x002fe200078e0209 */
[----:B------:R-:W-:-:S03]  /*0230*/  IADD3 R9, PT, PT, R9, 0x8, RZ ;  /* 0x0000000809097810 */ /* 0x000fc60007ffe0ff */
[----:B0-----:R-:W-:Y:S01]  /*0240*/  IMAD.WIDE R4, R5, 0x8, R6 ;  /* 0x0000000805047825 */ /* 0x001fe200078e0206 */
[----:B------:R-:W-:-:S04]  /*0250*/  ISETP.NE.AND P2, PT, R9, R11, PT ;  /* 0x0000000b0900720c */ /* 0x000fc80003f45270 */
[----:B------:R1:W-:Y:S04]  /*0260*/  STG.E.64 desc[UR4][R4.64], RZ ;  /* 0x000000ff04007986 */ /* 0x0003e8000c101b04 */
[----:B------:R1:W-:Y:S04]  /*0270*/  STG.E.64 desc[UR4][R4.64+0x8], RZ ;  /* 0x000008ff04007986 */ /* 0x0003e8000c101b04 */
[----:B------:R1:W-:Y:S04]  /*0280*/  STG.E.64 desc[UR4][R4.64+0x10], RZ ;  /* 0x000010ff04007986 */ /* 0x0003e8000c101b04 */
[----:B------:R1:W-:Y:S04]  /*0290*/  STG.E.64 desc[UR4][R4.64+0x18], RZ ;  /* 0x000018ff04007986 */ /* 0x0003e8000c101b04 */
[----:B------:R1:W-:Y:S04]  /*02a0*/  STG.E.64 desc[UR4][R4.64+0x20], RZ ;  /* 0x000020ff04007986 */ /* 0x0003e8000c101b04 */
[----:B------:R1:W-:Y:S04]  /*02b0*/  STG.E.64 desc[UR4][R4.64+0x28], RZ ;  /* 0x000028ff04007986 */ /* 0x0003e8000c101b04 */
[----:B------:R1:W-:Y:S04]  /*02c0*/  STG.E.64 desc[UR4][R4.64+0x30], RZ ;  /* 0x000030ff04007986 */ /* 0x0003e8000c101b04 */
[----:B------:R1:W-:Y:S01]  /*02d0*/  STG.E.64 desc[UR4][R4.64+0x38], RZ ;  /* 0x000038ff04007986 */ /* 0x0003e2000c101b04 */
[----:B------:R-:W-:Y:S05]  /*02e0*/  @P2 BRA `(.L_x_4) ;  /* 0xfffffffc00cc2947 */ /* 0x000fea000383ffff */
.L_x_3:
[----:B------:R-:W-:Y:S05]  /*02f0*/  BSYNC.RECONVERGENT B1 ;  /* 0x0000000000017941 */ /* 0x000fea0003800200 */
.L_x_2:
[----:B------:R-:W-:Y:S05]  /*0300*/  @!P1 BRA `(.L_x_1) ;  /* 0x0000000000609947 */ /* 0x000fea0003800000 */
[----:B------:R-:W-:Y:S02]  /*0310*/  ISETP.GE.U32.AND P1, PT, R12, 0x4, PT ;  /* 0x000000040c00780c */ /* 0x000fe40003f26070 */
[----:B------:R-:W-:-:S11]  /*0320*/  LOP3.LUT P2, R8, R8, 0x3, RZ, 0xc0, !PT ;  /* 0x0000000308087812 */ /* 0x000fd6000784c0ff */
[----:B-1----:R-:W0:Y:S01]  /*0330*/  @P1 LDC.64 R4, c[0x0][0x3a0] ;  /* 0x0000e800ff041b82 */ /* 0x002e220000000a00 */
[----:B------:R-:W-:Y:S01]  /*0340*/  @P1 IMAD.IADD R7, R10, 0x1, R11 ;  /* 0x000000010a071824 */ /* 0x000fe200078e020b */
[----:B------:R-:W-:-:S03]  /*0350*/  @P1 IADD3 R11, PT, PT, R11, 0x4, RZ ;  /* 0x000000040b0b1810 */ /* 0x000fc60007ffe0ff */
[----:B0-----:R-:W-:-:S05]  /*0360*/  @P1 IMAD.WIDE R4, R7, 0x8, R4 ;  /* 0x0000000807041825 */ /* 0x001fca00078e0204 */
[----:B------:R0:W-:Y:S04]  /*0370*/  @P1 STG.E.64 desc[UR4][R4.64], RZ ;  /* 0x000000ff04001986 */ /* 0x0001e8000c101b04 */
[----:B------:R0:W-:Y:S04]  /*0380*/  @P1 STG.E.64 desc[UR4][R4.64+0x8], RZ ;  /* 0x000008ff04001986 */ /* 0x0001e8000c101b04 */
[----:B------:R0:W-:Y:S04]  /*0390*/  @P1 STG.E.64 desc[UR4][R4.64+0x10], RZ ;  /* 0x000010ff04001986 */ /* 0x0001e8000c101b04 */
[----:B------:R0:W-:Y:S01]  /*03a0*/  @P1 STG.E.64 desc[UR4][R4.64+0x18], RZ ;  /* 0x000018ff04001986 */ /* 0x0001e2000c101b04 */
[----:B------:R-:W-:Y:S05]  /*03b0*/  @!P2 BRA `(.L_x_1) ;  /* 0x000000000034a947 */ /* 0x000fea0003800000 */
[----:B0-----:R-:W-:Y:S02]  /*03c0*/  LOP3.LUT R4, R2, 0x1, RZ, 0xc0, !PT ;  /* 0x0000000102047812 */ /* 0x001fe400078ec0ff */
[----:B------:R-:W-:Y:S02]  /*03d0*/  ISETP.NE.AND P1, PT, R8, 0x1, PT ;  /* 0x000000010800780c */ /* 0x000fe40003f25270 */
[----:B------:R-:W-:-:S11]  /*03e0*/  ISETP.NE.U32.AND P2, PT, R4, 0x1, PT ;  /* 0x000000010400780c */ /* 0x000fd60003f45070 */
[----:B------:R-:W0:Y:S01]  /*03f0*/  @P1 LDC.64 R4, c[0x0][0x3a0] ;  /* 0x0000e800ff041b82 */ /* 0x000e220000000a00 */
[----:B------:R-:W-:Y:S01]  /*0400*/  @P1 IMAD.IADD R7, R10, 0x1, R11 ;  /* 0x000000010a071824 */ /* 0x000fe200078e020b */
[----:B------:R-:W-:-:S04]  /*0410*/  @P1 IADD3 R11, PT, PT, R11, 0x2, RZ ;  /* 0x000000020b0b1810 */ /* 0x000fc80007ffe0ff */
[----:B------:R-:W-:Y:S02]  /*0420*/  @P2 IADD3 R11, PT, PT, R10, R11, RZ ;  /* 0x0000000b0a0b2210 */ /* 0x000fe40007ffe0ff */
[----:B------:R-:W1:Y:S01]  /*0430*/  @P2 LDC.64 R8, c[0x0][0x3a0] ;  /* 0x0000e800ff082b82 */ /* 0x000e620000000a00 */
[----:B0-----:R-:W-:-:S05]  /*0440*/  @P1 IMAD.WIDE R6, R7, 0x8, R4 ;  /* 0x0000000807061825 */ /* 0x001fca00078e0204 */
[----:B------:R2:W-:Y:S01]  /*0450*/  @P1 STG.E.64 desc[UR4][R6.64], RZ ;  /* 0x000000ff06001986 */ /* 0x0005e2000c101b04 */
[----:B-1----:R-:W-:-:S03]  /*0460*/  @P2 IMAD.WIDE R4, R11, 0x8, R8 ;  /* 0x000000080b042825 */ /* 0x002fc600078e0208 */
[----:B------:R2:W-:Y:S04]  /*0470*/  @P1 STG.E.64 desc[UR4][R6.64+0x8], RZ ;  /* 0x000008ff06001986 */ /* 0x0005e8000c101b04 */
[----:B------:R2:W-:Y:S02]  /*0480*/  @P2 STG.E.64 desc[UR4][R4.64], RZ ;  /* 0x000000ff04002986 */ /* 0x0005e4000c101b04 */
.L_x_1:
[----:B------:R-:W-:Y:S05]  /*0490*/  BSYNC.RECONVERGENT B0 ;  /* 0x0000000000007941 */ /* 0x000fea0003800200 */
.L_x_0:
[----:B------:R-:W3:Y:S01]  /*04a0*/  LDC.64 R10, c[0x0][0x3a0] ;  /* 0x0000e800ff0a7b82 */ /* 0x000ee20000000a00 */
[----:B012---:R-:W-:-:S04]  /*04b0*/  IMAD R5, R3, UR7, R0 ;  /* 0x0000000703057c24 */ /* 0x007fc8000f8e0200 */
[----:B---3--:R-:W-:-:S05]  /*04c0*/  IMAD.WIDE R10, R5, 0x8, R10 ;  /* 0x00000008050a7825 */ /* 0x008fca00078e020a */
[----:B------:R0:W-:Y:S01]  /*04d0*/  STG.E.64 desc[UR4][R10.64+0x8], RZ ;  /* 0x000008ff0a007986 */ /* 0x0001e2000c101b04 */
[----:B------:R-:W-:Y:S05]  /*04e0*/  @!P0 EXIT ;  /* 0x000000000000894d */ /* 0x000fea0003800000 */
[----:B------:R-:W1:Y:S02]  /*04f0*/  LDC R4, c[0x0][0x388] ;  /* 0x0000e200ff047b82 */ /* 0x000e640000000800 */
[----:B-1----:R-:W-:-:S13]  /*0500*/  ISETP.GE.AND P0, PT, R4, 0x1, PT ;  /* 0x000000010400780c */ /* 0x002fda0003f06270 */
[----:B------:R-:W-:Y:S05]  /*0510*/  @!P0 EXIT ;  /* 0x000000000000894d */ /* 0x000fea0003800000 */
[----:B------:R-:W-:Y:S01]  /*0520*/  IMAD R3, R3, R4, RZ ;  /* 0x0000000403037224 */ /* 0x000fe200078e02ff */
[----:B------:R-:W-:Y:S01]  /*0530*/  LOP3.LUT R4, R4, 0x7, RZ, 0xc0, !PT ;  /* 0x0000000704047812 */ /* 0x000fe200078ec0ff */
[----:B------:R-:W-:-:S07]  /*0540*/  IMAD.MOV.U32 R5, RZ, RZ, RZ ;  /* 0x000000ffff057224 */ /* 0x000fce00078e00ff */
.L_x_9:
[----:B-123--:R-:W-:Y:S01]  /*0550*/  IMAD.WIDE R8, R5, 0x8, R10 ;  /* 0x0000000805087825 */ /* 0x00efe200078e020a */
[----:B------:R-:W1:Y:S04]  /*0560*/  LDC R7, c[0x0][0x388] ;  /* 0x0000e200ff077b82 */ /* 0x000e680000000800 */
[----:B-----5:R2:W5:Y:S01]  /*0570*/  LDG.E.64 R20, desc[UR4][R8.64] ;  /* 0x0000000408147981 */ /* 0x020562000c1e1b00 */
[----:B------:R-:W-:Y:S02]  /*0580*/  MOV R22, RZ ;  /* 0x000000ff00167202 */ /* 0x000fe40000000f00 */
[----:B-1----:R-:W-:-:S13]  /*0590*/  ISETP.GE.U32.AND P0, PT, R7, 0x8, PT ;  /* 0x000000080700780c */ /* 0x002fda0003f06070 */
[----:B--2---:R-:W-:Y:S05]  /*05a0*/  @!P0 BRA `(.L_x_5) ;  /* 0x0000000000d48947 */ /* 0x004fea0003800000 */
[----:B------:R-:W-:Y:S01]  /*05b0*/  LOP3.LUT R22, R7, 0x7ffffff8, RZ, 0xc0, !PT ;  /* 0x7ffffff807167812 */ /* 0x000fe200078ec0ff */
[----:B------:R-:W-:Y:S01]  /*05c0*/  IMAD.MOV.U32 R23, RZ, RZ, R3 ;  /* 0x000000ffff177224 */ /* 0x000fe200078e0003 */
[----:B------:R-:W-:Y:S02]  /*05d0*/  IADD3 R26, PT, PT, R0, R5, RZ ;  /* 0x00000005001a7210 */ /* 0x000fe40007ffe0ff */
[----:B------:R-:W-:-:S07]  /*05e0*/  IADD3 R6, PT, PT, -R22, RZ, RZ ;  /* 0x000000ff16067210 */ /* 0x000fce0007ffe1ff */
.L_x_6:
[----:B------:R-:W1:Y:S08]  /*05f0*/  LDC.64 R12, c[0x0][0x390] ;  /* 0x0000e400ff0c7b82 */ /* 0x000e700000000a00 */
[----:B------:R-:W2:Y:S08]  /*0600*/  LDC.64 R16, c[0x0][0x398] ;  /* 0x0000e600ff107b82 */ /* 0x000eb00000000a00 */
[----:B---3--:R-:W3:Y:S01]  /*0610*/  LDC R27, c[0x0][0x384] ;  /* 0x0000e100ff1b7b82 */ /* 0x008ee20000000800 */
[----:B-1----:R-:W-:-:S05]  /*0620*/  IMAD.WIDE R12, R23, 0x8, R12 ;  /* 0x00000008170c7825 */ /* 0x002fca00078e020c */
[----:B------:R-:W4:Y:S01]  /*0630*/  LDG.E.64 R14, desc[UR4][R12.64] ;  /* 0x000000040c0e7981 */ /* 0x000f22000c1e1b00 */
[----:B--2---:R-:W-:-:S05]  /*0640*/  IMAD.WIDE R16, R26, 0x8, R16 ;  /* 0x000000081a107825 */ /* 0x004fca00078e0210 */
[----:B------:R-:W4:Y:S01]  /*0650*/  LDG.E.64 R18, desc[UR4][R16.64] ;  /* 0x0000000410127981 */ /* 0x000f22000c1e1b00 */
[----:B---3--:R-:W-:Y:S01]  /*0660*/  IMAD.WIDE R24, R27, 0x8, R16 ;  /* 0x000000081b187825 */ /* 0x008fe200078e0210 */
[----:B----45:R-:W-:-:S07]  /*0670*/  DFMA R18, R14, R18, R20 ;  /* 0x000000120e12722b */ /* 0x030fce0000000014 */
[----:B------:R1:W-:Y:S04]  /*0680*/  STG.E.64 desc[UR4][R8.64], R18 ;  /* 0x0000001208007986 */ /* 0x0003e8000c101b04 */
[----:B------:R-:W2:Y:S04]  /*0690*/  LDG.E.64 R14, desc[UR4][R12.64+0x8] ;  /* 0x000008040c0e7981 */ /* 0x000ea8000c1e1b00 */
[----:B------:R-:W2:Y:S01]  /*06a0*/  LDG.E.64 R28, desc[UR4][R24.64] ;  /* 0x00000004181c7981 */ /* 0x000ea2000c1e1b00 */
[----:B------:R-:W-:Y:S01]  /*06b0*/  IMAD.WIDE R20, R27, 0x8, R24 ;  /* 0x000000081b147825 */ /* 0x000fe200078e0218 */
[----:B--2---:R-:W-:-:S07]  /*06c0*/  DFMA R28, R14, R28, R18 ;  /* 0x0000001c0e1c722b */ /* 0x004fce0000000012 */
[----:B------:R2:W-:Y:S04]  /*06d0*/  STG.E.64 desc[UR4][R8.64], R28 ;  /* 0x0000001c08007986 */ /* 0x0005e8000c101b04 */
[----:B------:R-:W3:Y:S04]  /*06e0*/  LDG.E.64 R14, desc[UR4][R12.64+0x10] ;  /* 0x000010040c0e7981 */ /* 0x000ee8000c1e1b00 */
[----:B------:R4:W3:Y:S02]  /*06f0*/  LDG.E.64 R16, desc[UR4][R20.64] ;  /* 0x0000000414107981 */ /* 0x0008e4000c1e1b00 */
[----:B----4-:R-:W-:Y:S01]  /*0700*/  IMAD.WIDE R20, R27, 0x8, R20 ;  /* 0x000000081b147825 */ /* 0x010fe200078e0214 */
[----:B---3--:R-:W-:-:S07]  /*0710*/  DFMA R16, R14, R16, R28 ;  /* 0x000000100e10722b */ /* 0x008fce000000001c */
[----:B------:R3:W-:Y:S04]  /*0720*/  STG.E.64 desc[UR4][R8.64], R16 ;  /* 0x0000001008007986 */ /* 0x0007e8000c101b04 */
[----:B------:R-:W4:Y:S04]  /*0730*/  LDG.E.64 R14, desc[UR4][R12.64+0x18] ;  /* 0x000018040c0e7981 */ /* 0x000f28000c1e1b00 */
[----:B-1----:R-:W4:Y:S01]  /*0740*/  LDG.E.64 R18, desc[UR4][R20.64] ;  /* 0x0000000414127981 */ /* 0x002f22000c1e1b00 */
[----:B------:R-:W-:Y:S01]  /*0750*/  IMAD.WIDE R24, R27, 0x8, R20 ;  /* 0x000000081b187825 */ /* 0x000fe200078e0214 */
[----:B----4-:R-:W-:-:S07]  /*0760*/  DFMA R18, R14, R18, R16 ;  /* 0x000000120e12722b */ /* 0x010fce0000000010 */
[----:B------:R1:W-:Y:S04]  /*0770*/  STG.E.64 desc[UR4][R8.64], R18 ;  /* 0x0000001208007986 */ /* 0x0003e8000c101b04 */
[----:B------:R-:W4:Y:S04]  /*0780*/  LDG.E.64 R14, desc[UR4][R12.64+0x20] ;  /* 0x000020040c0e7981 */ /* 0x000f28000c1e1b00 */
[----:B--2---:R2:W4:Y:S02]  /*0790*/  LDG.E.64 R28, desc[UR4][R24.64] ;  /* 0x00000004181c7981 */ /* 0x004524000c1e1b00 */
[----:B--2---:R-:W-:Y:S01]  /*07a0*/  IMAD.WIDE R24, R27, 0x8, R24 ;  /* 0x000000081b187825 */ /* 0x004fe200078e0218 */
[----:B----4-:R-:W-:-:S07]  /*07b0*/  DFMA R28, R14, R28, R18 ;  /* 0x0000001c0e1c722b */ /* 0x010fce0000000012 */
[----:B------:R2:W-:Y:S04]  /*07c0*/  STG.E.64 desc[UR4][R8.64], R28 ;  /* 0x0000001c08007986 */ /* 0x0005e8000c101b04 */
[----:B---3--:R-:W3:Y:S04]  /*07d0*/  LDG.E.64 R16, desc[UR4][R12.64+0x28] ;  /* 0x000028040c107981 */ /* 0x008ee8000c1e1b00 */
[----:B------:R-:W3:Y:S02]  /*07e0*/  LDG.E.64 R14, desc[UR4][R24.64] ;  /* 0x00000004180e7981 */ /* 0x000ee4000c1e1b00 */
[----:B---3--:R-:W-:Y:S01]  /*07f0*/  DFMA R14, R16, R14, R28 ;  /* 0x0000000e100e722b */ /* 0x008fe2000000001c */
[----:B------:R-:W-:-:S06]  /*0800*/  IMAD.WIDE R16, R27, 0x8, R24 ;  /* 0x000000081b107825 */ /* 0x000fcc00078e0218 */
[----:B------:R3:W-:Y:S04]  /*0810*/  STG.E.64 desc[UR4][R8.64], R14 ;  /* 0x0000000e08007986 */ /* 0x0007e8000c101b04 */
[----:B-1----:R-:W4:Y:S04]  /*0820*/  LDG.E.64 R18, desc[UR4][R12.64+0x30] ;  /* 0x000030040c127981 */ /* 0x002f28000c1e1b00 */
[----:B------:R1:W4:Y:S02]  /*0830*/  LDG.E.64 R20, desc[UR4][R16.64] ;  /* 0x0000000410147981 */ /* 0x000324000c1e1b00 */
[----:B-1----:R-:W-:Y:S01]  /*0840*/  IMAD.WIDE R16, R27, 0x8, R16 ;  /* 0x000000081b107825 */ /* 0x002fe200078e0210 */
[----:B----4-:R-:W-:-:S07]  /*0850*/  DFMA R18, R18, R20, R14 ;  /* 0x000000141212722b */ /* 0x010fce000000000e */
[----:B------:R3:W-:Y:S04]  /*0860*/  STG.E.64 desc[UR4][R8.64], R18 ;  /* 0x0000001208007986 */ /* 0x0007e8000c101b04 */
[----:B------:R-:W4:Y:S04]  /*0870*/  LDG.E.64 R20, desc[UR4][R12.64+0x38] ;  /* 0x000038040c147981 */ /* 0x000f28000c1e1b00 */
[----:B--2---:R-:W4:Y:S01]  /*0880*/  LDG.E.64 R28, desc[UR4][R16.64] ;  /* 0x00000004101c7981 */ /* 0x004f22000c1e1b00 */
[----:B------:R-:W-:-:S04]  /*0890*/  IADD3 R6, PT, PT, R6, 0x8, RZ ;  /* 0x0000000806067810 */ /* 0x000fc80007ffe0ff */
[----:B------:R-:W-:Y:S01]  /*08a0*/  ISETP.NE.AND P0, PT, R6, RZ, PT ;  /* 0x000000ff0600720c */ /* 0x000fe20003f05270 */
[----:B------:R-:W-:Y:S01]  /*08b0*/  IMAD R26, R27, 0x8, R26 ;  /* 0x000000081b1a7824 */ /* 0x000fe200078e021a */
[----:B------:R-:W-:Y:S01]  /*08c0*/  IADD3 R23, PT, PT, R23, 0x8, RZ ;  /* 0x0000000817177810 */ /* 0x000fe20007ffe0ff */
[----:B----4-:R-:W-:-:S07]  /*08d0*/  DFMA R20, R20, R28, R18 ;  /* 0x0000001c1414722b */ /* 0x010fce0000000012 */
[----:B------:R3:W-:Y:S03]  /*08e0*/  STG.E.64 desc[UR4][R8.64], R20 ;  /* 0x0000001408007986 */ /* 0x0007e6000c101b04 */
[----:B------:R-:W-:Y:S05]  /*08f0*/  @P0 BRA `(.L_x_6) ;  /* 0xfffffffc003c0947 */ /* 0x000fea000383ffff */
.L_x_5:
[----:B------:R-:W-:-:S13]  /*0900*/  ISETP.NE.AND P0, PT, R4, RZ, PT ;  /* 0x000000ff0400720c */ /* 0x000fda0003f05270 */
[----:B------:R-:W-:Y:S05]  /*0910*/  @!P0 BRA `(.L_x_7) ;  /* 0x0000000400088947 */ /* 0x000fea0003800000 */
[----:B------:R-:W-:-:S04]  /*0920*/  IADD3 R6, PT, PT, R4, -0x1, RZ ;  /* 0xffffffff04067810 */ /* 0x000fc80007ffe0ff */
[----:B------:R-:W-:-:S13]  /*0930*/  ISETP.GE.U32.AND P0, PT, R6, 0x3, PT ;  /* 0x000000030600780c */ /* 0x000fda0003f06070 */
[----:B------:R-:W-:Y:S05]  /*0940*/  @!P0 BRA `(.L_x_8) ;  /* 0x0000000000708947 */ /* 0x000fea0003800000 */
[----:B------:R-:W1:Y:S01]  /*0950*/  LDC R23, c[0x0][0x384] ;  /* 0x0000e100ff177b82 */ /* 0x000e620000000800 */
[----:B------:R-:W-:Y:S01]  /*0960*/  IMAD.IADD R17, R0, 0x1, R5 ;  /* 0x0000000100117824 */ /* 0x000fe200078e0205 */
[----:B---3--:R-:W-:-:S06]  /*0970*/  IADD3 R15, PT, PT, R3, R22, RZ ;  /* 0x00000016030f7210 */ /* 0x008fcc0007ffe0ff */
[----:B------:R-:W2:Y:S08]  /*0980*/  LDC.64 R12, c[0x0][0x390] ;  /* 0x0000e400ff0c7b82 */ /* 0x000eb00000000a00 */
[----:B------:R-:W3:Y:S01]  /*0990*/  LDC.64 R28, c[0x0][0x398] ;  /* 0x0000e600ff1c7b82 */ /* 0x000ee20000000a00 */
[----:B-1----:R-:W-:Y:S02]  /*09a0*/  IMAD R17, R22, R23, R17 ;  /* 0x0000001716117224 */ /* 0x002fe400078e0211 */
[----:B--2---:R-:W-:-:S05]  /*09b0*/  IMAD.WIDE R12, R15, 0x8, R12 ;  /* 0x000000080f0c7825 */ /* 0x004fca00078e020c */
[----:B------:R-:W2:Y:S01]  /*09c0*/  LDG.E.64 R14, desc[UR4][R12.64] ;  /* 0x000000040c0e7981 */ /* 0x000ea2000c1e1b00 */
[----:B---3--:R-:W-:-:S05]  /*09d0*/  IMAD.WIDE R28, R17, 0x8, R28 ;  /* 0x00000008111c7825 */ /* 0x008fca00078e021c */
[----:B------:R-:W2:Y:S01]  /*09e0*/  LDG.E.64 R26, desc[UR4][R28.64] ;  /* 0x000000041c1a7981 */ /* 0x000ea2000c1e1b00 */
[----:B------:R-:W-:Y:S01]  /*09f0*/  IMAD.WIDE R24, R23, 0x8, R28 ;  /* 0x0000000817187825 */ /* 0x000fe200078e021c */
[----:B--2--5:R-:W-:-:S07]  /*0a00*/  DFMA R26, R14, R26, R20 ;  /* 0x0000001a0e1a722b */ /* 0x024fce0000000014 */
[----:B------:R1:W-:Y:S04]  /*0a10*/  STG.E.64 desc[UR4][R8.64], R26 ;  /* 0x0000001a08007986 */ /* 0x0003e8000c101b04 */
[----:B------:R-:W2:Y:S04]  /*0a20*/  LDG.E.64 R14, desc[UR4][R12.64+0x8] ;  /* 0x000008040c0e7981 */ /* 0x000ea8000c1e1b00 */
[----:B------:R-:W2:Y:S02]  /*0a30*/  LDG.E.64 R16, desc[UR4][R24.64] ;  /* 0x0000000418107981 */ /* 0x000ea4000c1e1b00 */
[----:B--2---:R-:W-:Y:S01]  /*0a40*/  DFMA R14, R14, R16, R26 ;  /* 0x000000100e0e722b */ /* 0x004fe2000000001a */
[----:B------:R-:W-:-:S06]  /*0a50*/  IMAD.WIDE R16, R23, 0x8, R24 ;  /* 0x0000000817107825 */ /* 0x000fcc00078e0218 */
[----:B------:R1:W-:Y:S04]  /*0a60*/  STG.E.64 desc[UR4][R8.64], R14 ;  /* 0x0000000e08007986 */ /* 0x0003e8000c101b04 */
[----:B------:R-:W2:Y:S04]  /*0a70*/  LDG.E.64 R18, desc[UR4][R16.64] ;  /* 0x0000000410127981 */ /* 0x000ea8000c1e1b00 */
[----:B------:R-:W2:Y:S01]  /*0a80*/  LDG.E.64 R20, desc[UR4][R12.64+0x10] ;  /* 0x000010040c147981 */ /* 0x000ea2000c1e1b00 */
[----:B------:R-:W-:Y:S01]  /*0a90*/  IMAD.WIDE R28, R23, 0x8, R16 ;  /* 0x00000008171c7825 */ /* 0x000fe200078e0210 */
[----:B--2---:R-:W-:-:S07]  /*0aa0*/  DFMA R18, R20, R18, R14 ;  /* 0x000000121412722b */ /* 0x004fce000000000e */
[----:B------:R1:W-:Y:S04]  /*0ab0*/  STG.E.64 desc[UR4][R8.64], R18 ;  /* 0x0000001208007986 */ /* 0x0003e8000c101b04 */
[----:B------:R-:W2:Y:S04]  /*0ac0*/  LDG.E.64 R20, desc[UR4][R12.64+0x18] ;  /* 0x000018040c147981 */ /* 0x000ea8000c1e1b00 */
[----:B------:R-:W2:Y:S01]  /*0ad0*/  LDG.E.64 R28, desc[UR4][R28.64] ;  /* 0x000000041c1c7981 */ /* 0x000ea2000c1e1b00 */
[----:B------:R-:W-:Y:S01]  /*0ae0*/  IADD3 R22, PT, PT, R22, 0x4, RZ ;  /* 0x0000000416167810 */ /* 0x000fe20007ffe0ff */
[----:B--2---:R-:W-:-:S07]  /*0af0*/  DFMA R20, R20, R28, R18 ;  /* 0x0000001c1414722b */ /* 0x004fce0000000012 */
[----:B------:R1:W-:Y:S04]  /*0b00*/  STG.E.64 desc[UR4][R8.64], R20 ;  /* 0x0000001408007986 */ /* 0x0003e8000c101b04 */
.L_x_8:
[----:B------:R-:W-:-:S13]  /*0b10*/  LOP3.LUT P0, R6, R7, 0x3, RZ, 0xc0, !PT ;  /* 0x0000000307067812 */ /* 0x000fda000780c0ff */
[----:B------:R-:W-:Y:S05]  /*0b20*/  @!P0 BRA `(.L_x_7) ;  /* 0x0000000000848947 */ /* 0x000fea0003800000 */
[----:B------:R-:W-:Y:S01]  /*0b30*/  ISETP.NE.AND P0, PT, R6, 0x1, PT ;  /* 0x000000010600780c */ /* 0x000fe20003f05270 */
[----:B-1-3--:R-:W1:Y:S08]  /*0b40*/  LDC.64 R14, c[0x0][0x390] ;  /* 0x0000e400ff0e7b82 */ /* 0x00ae700000000a00 */
[----:B------:R-:W2:Y:S04]  /*0b50*/  LDC.64 R16, c[0x0][0x398] ;  /* 0x0000e600ff107b82 */ /* 0x000ea80000000a00 */
[----:B------:R-:W-:Y:S01]  /*0b60*/  @P0 IMAD.IADD R6, R0, 0x1, R5 ;  /* 0x0000000100060824 */ /* 0x000fe200078e0205 */
[----:B------:R-:W-:-:S03]  /*0b70*/  @P0 IADD3 R13, PT, PT, R3, R22, RZ ;  /* 0x00000016030d0210 */ /* 0x000fc60007ffe0ff */
[----:B------:R-:W3:Y:S02]  /*0b80*/  @P0 LDC R23, c[0x0][0x384] ;  /* 0x0000e100ff170b82 */ /* 0x000ee40000000800 */
[----:B-1----:R-:W-:Y:S01]  /*0b90*/  @P0 IMAD.WIDE R14, R13, 0x8, R14 ;  /* 0x000000080d0e0825 */ /* 0x002fe200078e020e */
[----:B------:R-:W-:-:S05]  /*0ba0*/  LOP3.LUT R7, R7, 0x1, RZ, 0xc0, !PT ;  /* 0x0000000107077812 */ /* 0x000fca00078ec0ff */
[----:B------:R-:W1:Y:S01]  /*0bb0*/  LDC.64 R26, c[0x0][0x390] ;  /* 0x0000e400ff1a7b82 */ /* 0x000e620000000a00 */
[----:B------:R-:W4:Y:S01]  /*0bc0*/  @P0 LDG.E.64 R12, desc[UR4][R14.64] ;  /* 0x000000040e0c0981 */ /* 0x000f22000c1e1b00 */
[----:B---3--:R-:W-:-:S04]  /*0bd0*/  @P0 IMAD R19, R22, R23, R6 ;  /* 0x0000001716130224 */ /* 0x008fc800078e0206 */
[----:B--2---:R-:W-:-:S05]  /*0be0*/  @P0 IMAD.WIDE R16, R19, 0x8, R16 ;  /* 0x0000000813100825 */ /* 0x004fca00078e0210 */
[----:B------:R-:W4:Y:S01]  /*0bf0*/  @P0 LDG.E.64 R18, desc[UR4][R16.64] ;  /* 0x0000000410120981 */ /* 0x000f22000c1e1b00 */
[----:B------:R-:W-:Y:S02]  /*0c00*/  ISETP.NE.U32.AND P1, PT, R7, 0x1, PT ;  /* 0x000000010700780c */ /* 0x000fe40003f25070 */
[----:B------:R-:W2:Y:S01]  /*0c10*/  LDC.64 R6, c[0x0][0x398] ;  /* 0x0000e600ff067b82 */ /* 0x000ea20000000a00 */
[----:B----45:R-:W-:Y:S01]  /*0c20*/  @P0 DFMA R12, R12, R18, R20 ;  /* 0x000000120c0c022b */ /* 0x030fe20000000014 */
[----:B------:R-:W-:-:S09]  /*0c30*/  @P0 IMAD.WIDE R18, R23, 0x8, R16 ;  /* 0x0000000817120825 */ /* 0x000fd200078e0210 */
[----:B------:R-:W3:Y:S01]  /*0c40*/  @!P1 LDC R23, c[0x0][0x384] ;  /* 0x0000e100ff179b82 */ /* 0x000ee20000000800 */
[----:B------:R4:W-:Y:S04]  /*0c50*/  @P0 STG.E.64 desc[UR4][R8.64], R12 ;  /* 0x0000000c08000986 */ /* 0x0009e8000c101b04 */
[----:B------:R3:W4:Y:S04]  /*0c60*/  @P0 LDG.E.64 R24, desc[UR4][R14.64+0x8] ;  /* 0x000008040e180981 */ /* 0x000728000c1e1b00 */
[----:B------:R-:W4:Y:S01]  /*0c70*/  @P0 LDG.E.64 R18, desc[UR4][R18.64] ;  /* 0x0000000412120981 */ /* 0x000f22000c1e1b00 */
[----:B------:R-:W-:Y:S01]  /*0c80*/  @P0 IADD3 R22, PT, PT, R22, 0x2, RZ ;  /* 0x0000000216160810 */ /* 0x000fe20007ffe0ff */
[----:B------:R-:W-:-:S04]  /*0c90*/  @!P1 IMAD.IADD R17, R0, 0x1, R5 ;  /* 0x0000000100119824 */ /* 0x000fc800078e0205 */
[----:B---3--:R-:W-:-:S04]  /*0ca0*/  @!P1 IMAD R15, R22, R23, R17 ;  /* 0x00000017160f9224 */ /* 0x008fc800078e0211 */
[----:B--2---:R-:W-:Y:S01]  /*0cb0*/  @!P1 IMAD.WIDE R6, R15, 0x8, R6 ;  /* 0x000000080f069825 */ /* 0x004fe200078e0206 */
[----:B----4-:R-:W-:Y:S01]  /*0cc0*/  @P0 DFMA R20, R24, R18, R12 ;  /* 0x000000121814022b */ /* 0x010fe2000000000c */
[----:B------:R-:W-:-:S05]  /*0cd0*/  @!P1 IADD3 R13, PT, PT, R3, R22, RZ ;  /* 0x00000016030d9210 */ /* 0x000fca0007ffe0ff */
[----:B-1----:R-:W-:Y:S01]  /*0ce0*/  @!P1 IMAD.WIDE R26, R13, 0x8, R26 ;  /* 0x000000080d1a9825 */ /* 0x002fe200078e021a */
[----:B------:R2:W-:Y:S04]  /*0cf0*/  @P0 STG.E.64 desc[UR4][R8.64], R20 ;  /* 0x0000001408000986 */ /* 0x0005e8000c101b04 */
[----:B------:R-:W3:Y:S04]  /*0d00*/  @!P1 LDG.E.64 R6, desc[UR4][R6.64] ;  /* 0x0000000406069981 */ /* 0x000ee8000c1e1b00 */
[----:B------:R-:W3:Y:S02]  /*0d10*/  @!P1 LDG.E.64 R26, desc[UR4][R26.64] ;  /* 0x000000041a1a9981 */ /* 0x000ee4000c1e1b00 */
[----:B---3--:R-:W-:-:S07]  /*0d20*/  @!P1 DFMA R12, R26, R6, R20 ;  /* 0x000000061a0c922b */ /* 0x008fce0000000014 */
[----:B------:R2:W-:Y:S04]  /*0d30*/  @!P1 STG.E.64 desc[UR4][R8.64], R12 ;  /* 0x0000000c08009986 */ /* 0x0005e8000c101b04 */
.L_x_7:
[C---:B------:R-:W-:Y:S02]  /*0d40*/  ISETP.NE.AND P0, PT, R5.reuse, R2, PT ;  /* 0x000000020500720c */ /* 0x040fe40003f05270 */
[----:B------:R-:W-:-:S11]  /*0d50*/  IADD3 R5, PT, PT, R5, 0x1, RZ ;  /* 0x0000000105057810 */ /* 0x000fd60007ffe0ff */
[----:B------:R-:W-:Y:S05]  /*0d60*/  @P0 BRA `(.L_x_9) ;  /* 0xfffffff400f80947 */ /* 0x000fea000383ffff */
[----:B------:R-:W-:Y:S05]  /*0d70*/  EXIT ;  /* 0x000000000000794d */ /* 0x000fea0003800000 */
.L_x_10:
[----:B------:R-:W-:-:S00]  /*0d80*/  BRA `(.L_x_10) ;  /* 0xfffffffc00fc7947 */ /* 0x000fc0000383ffff */
[----:B------:R-:W-:-:S00]  /*0d90*/  NOP ;  /* 0x0000000000007918 */ /* 0x000fc00000000000 */
        /* <DEDUP_REMOVED lines=14> */
.L_x_44:


//--------------------- .text._Z15matmult_kernel3iiiPdS_S_ --------------------------
	.section	.text._Z15matmult_kernel3iiiPdS_S_,"ax",@progbits
	.align	128
        .global         _Z15matmult_kernel3iiiPdS_S_
        .type           _Z15matmult_kernel3iiiPdS_S_,@function
        .size           _Z15matmult_kernel3iiiPdS_S_,(.L_x_45 - _Z15matmult_kernel3iiiPdS_S_)
        .other          _Z15matmult_kernel3iiiPdS_S_,@"STO_CUDA_ENTRY STV_DEFAULT"
_Z15matmult_kernel3iiiPdS_S_:
.text._Z15matmult_kernel3iiiPdS_S_:
[----:B------:R-:W-:Y:S01]  /*0000*/  LDC R1, c[0x0][0x37c] ;  /* 0x0000df00ff017b82 */ /* 0x000fe20000000800 */
[----:B------:R-:W0:Y:S07]  /*0010*/  S2R R5, SR_TID.Y ;  /* 0x0000000000057919 */ /* 0x000e2e0000002200 */
[----:B------:R-:W1:Y:S01]  /*0020*/  LDC R3, c[0x0][0x360] ;  /* 0x0000d800ff037b82 */ /* 0x000e620000000800 */
[----:B------:R-:W2:Y:S01]  /*0030*/  LDCU.64 UR8, c[0x0][0x380] ;  /* 0x00007000ff0877ac */ /* 0x000ea20008000a00 */
[----:B------:R-:W1:Y:S06]  /*0040*/  S2R R2, SR_TID.X ;  /* 0x0000000000027919 */ /* 0x000e6c0000002100 */
[----:B------:R-:W0:Y:S08]  /*0050*/  S2UR UR5, SR_CTAID.Y ;  /* 0x00000000000579c3 */ /* 0x000e300000002600 */
[----:B------:R-:W0:Y:S08]  /*0060*/  LDC R0, c[0x0][0x364] ;  /* 0x0000d900ff007b82 */ /* 0x000e300000000800 */
[----:B------:R-:W1:Y:S01]  /*0070*/  S2UR UR4, SR_CTAID.X ;  /* 0x00000000000479c3 */ /* 0x000e620000002500 */
[----:B0-----:R-:W-:-:S04]  /*0080*/  IMAD R0, R0, UR5, R5 ;  /* 0x0000000500007c24 */ /* 0x001fc8000f8e0205 */
[----:B------:R-:W-:Y:S02]  /*0090*/  IMAD.SHL.U32 R0, R0, 0x2, RZ ;  /* 0x0000000200007824 */ /* 0x000fe400078e00ff */
[----:B-1----:R-:W-:-:S03]  /*00a0*/  IMAD R3, R3, UR4, R2 ;  /* 0x0000000403037c24 */ /* 0x002fc6000f8e0202 */
[----:B--2---:R-:W-:-:S04]  /*00b0*/  ISETP.GE.AND P0, PT, R0, UR9, PT ;  /* 0x0000000900007c0c */ /* 0x004fc8000bf06270 */
[----:B------:R-:W-:-:S13]  /*00c0*/  ISETP.GE.OR P0, PT, R3, UR8, P0 ;  /* 0x0000000803007c0c */ /* 0x000fda0008706670 */
[----:B------:R-:W-:Y:S05]  /*00d0*/  @P0 EXIT ;  /* 0x000000000000094d */ /* 0x000fea0003800000 */
[----:B------:R-:W-:Y:S01]  /*00e0*/  LOP3.LUT R2, RZ, R0, RZ, 0x33, !PT ;  /* 0x00000000ff027212 */ /* 0x000fe200078e33ff */
[----:B------:R-:W-:Y:S01]  /*00f0*/  VIADD R4, R0, -UR9 ;  /* 0x8000000900047c36 */ /* 0x000fe20008000000 */
[----:B------:R-:W0:Y:S01]  /*0100*/  LDCU.64 UR6, c[0x0][0x358] ;  /* 0x00006b00ff0677ac */ /* 0x000e220008000a00 */
[----:B------:R-:W-:Y:S02]  /*0110*/  BSSY.RECONVERGENT B0, `(.L_x_11) ;  /* 0x000003b000007945 */ /* 0x000fe40003800200 */
[----:B------:R-:W-:Y:S01]  /*0120*/  VIADD R2, R2, UR9 ;  /* 0x0000000902027c36 */ /* 0x000fe20008000000 */
[----:B------:R-:W-:-:S04]  /*0130*/  ISETP.GE.AND P0, PT, R4, -0x2, PT ;  /* 0xfffffffe0400780c */ /* 0x000fc80003f06270 */
[----:B------:R-:W-:-:S04]  /*0140*/  SEL R2, R2, 0x1, P0 ;  /* 0x0000000102027807 */ /* 0x000fc80000000000 */
[----:B------:R-:W-:-:S13]  /*0150*/  ISETP.GE.AND P0, PT, R2, RZ, PT ;  /* 0x000000ff0200720c */ /* 0x000fda0003f06270 */
[----:B0-----:R-:W-:Y:S05]  /*0160*/  @!P0 BRA `(.L_x_12) ;  /* 0x0000000000d48947 */ /* 0x001fea0003800000 */
[----:B------:R-:W-:Y:S01]  /*0170*/  VIMNMX R5, PT, PT, R4, -0x2, PT ;  /* 0xfffffffe04057848 */ /* 0x000fe20003fe0100 */
[----:B------:R-:W-:Y:S01]  /*0180*/  BSSY.RECONVERGENT B1, `(.L_x_13) ;  /* 0x0000019000017945 */ /* 0x000fe20003800200 */
[----:B------:R-:W-:Y:S01]  /*0190*/  ISETP.GE.U32.AND P1, PT, R2, 0x7, PT ;  /* 0x000000070200780c */ /* 0x000fe20003f26070 */
[----:B------:R-:W-:Y:S02]  /*01a0*/  HFMA2 R12, -RZ, RZ, 0, 0 ;  /* 0x00000000ff0c7431 */ /* 0x000fe400000001ff */
[----:B------:R-:W-:Y:S02]  /*01b0*/  VIADD R11, R5, UR9 ;  /* 0x00000009050b7c36 */ /* 0x000fe40008000000 */
[----:B------:R-:W-:-:S03]  /*01c0*/  IMAD R5, R3, UR9, R0 ;  /* 0x0000000903057c24 */ /* 0x000fc6000f8e0200 */
[----:B------:R-:W-:-:S04]  /*01d0*/  IADD3 R10, PT, PT, R11, 0x2, -R0 ;  /* 0x000000020b0a7810 */ /* 0x000fc80007ffe800 */
[----:B------:R-:W-:-:S04]  /*01e0*/  LOP3.LUT R14, R10, 0x7, RZ, 0xc0, !PT ;  /* 0x000000070a0e7812 */ /* 0x000fc800078ec0ff */
[----:B------:R-:W-:Y:S01]  /*01f0*/  ISETP.NE.AND P0, PT, R14, RZ, PT ;  /* 0x000000ff0e00720c */ /* 0x000fe20003f05270 */
[----:B------:R-:W-:-:S12]  /*0200*/  @!P1 BRA `(.L_x_14) ;  /* 0x0000000000409947 */ /* 0x000fd80003800000 */
[----:B------:R-:W0:Y:S01]  /*0210*/  LDC.64 R8, c[0x0][0x3a0] ;  /* 0x0000e800ff087b82 */ /* 0x000e220000000a00 */
[----:B------:R-:W-:Y:S01]  /*0220*/  LOP3.LUT R12, R10, 0xfffffff8, RZ, 0xc0, !PT ;  /* 0xfffffff80a0c7812 */ /* 0x000fe200078ec0ff */
[----:B------:R-:W-:-:S07]  /*0230*/  IMAD.MOV.U32 R13, RZ, RZ, RZ ;  /* 0x000000ffff0d7224 */ /* 0x000fce00078e00ff */
.L_x_15:
[----:B-1----:R-:W-:Y:S02]  /*0240*/  IMAD.IADD R7, R5, 0x1, R13 ;  /* 0x0000000105077824 */ /* 0x002fe400078e020d */
[----:B------:R-:W-:Y:S02]  /*0250*/  VIADD R13, R13, 0x8 ;  /* 0x000000080d0d7836 */ /* 0x000fe40000000000 */
[----:B0-----:R-:W-:-:S03]  /*0260*/  IMAD.WIDE R6, R7, 0x8, R8 ;  /* 0x0000000807067825 */ /* 0x001fc600078e0208 */
[----:B------:R-:W-:Y:S02]  /*0270*/  ISETP.NE.AND P1, PT, R13, R12, PT ;  /* 0x0000000c0d00720c */ /* 0x000fe40003f25270 */
        /* <DEDUP_REMOVED lines=9> */
.L_x_14:
[----:B------:R-:W-:Y:S05]  /*0310*/  BSYNC.RECONVERGENT B1 ;  /* 0x0000000000017941 */ /* 0x000fea0003800200 */
.L_x_13:
[----:B------:R-:W-:Y:S05]  /*0320*/  @!P0 BRA `(.L_x_12) ;  /* 0x0000000000648947 */ /* 0x000fea0003800000 */
[----:B------:R-:W-:Y:S02]  /*0330*/  ISETP.GE.U32.AND P0, PT, R14, 0x4, PT ;  /* 0x000000040e00780c */ /* 0x000fe40003f06070 */
[----:B------:R-:W-:-:S04]  /*0340*/  LOP3.LUT R10, R10, 0x3, RZ, 0xc0, !PT ;  /* 0x000000030a0a7812 */ /* 0x000fc800078ec0ff */
[----:B------:R-:W-:-:S07]  /*0350*/  ISETP.NE.AND P1, PT, R10, RZ, PT ;  /* 0x000000ff0a00720c */ /* 0x000fce0003f25270 */
[----:B-1----:R-:W0:Y:S01]  /*0360*/  @P0 LDC.64 R6, c[0x0][0x3a0] ;  /* 0x0000e800ff060b82 */ /* 0x002e220000000a00 */
[----:B------:R-:W-:Y:S01]  /*0370*/  @P0 IADD3 R9, PT, PT, R5, R12, RZ ;  /* 0x0000000c05090210 */ /* 0x000fe20007ffe0ff */
[----:B------:R-:W-:-:S04]  /*0380*/  @P0 VIADD R12, R12, 0x4 ;  /* 0x000000040c0c0836 */ /* 0x000fc80000000000 */
[----:B0-----:R-:W-:-:S05]  /*0390*/  @P0 IMAD.WIDE R6, R9, 0x8, R6 ;  /* 0x0000000809060825 */ /* 0x001fca00078e0206 */
[----:B------:R0:W-:Y:S04]  /*03a0*/  @P0 STG.E.64 desc[UR6][R6.64], RZ ;  /* 0x000000ff06000986 */ /* 0x0001e8000c101b06 */
[----:B------:R0:W-:Y:S04]  /*03b0*/  @P0 STG.E.64 desc[UR6][R6.64+0x8], RZ ;  /* 0x000008ff06000986 */ /* 0x0001e8000c101b06 */
[----:B------:R0:W-:Y:S04]  /*03c0*/  @P0 STG.E.64 desc[UR6][R6.64+0x10], RZ ;  /* 0x000010ff06000986 */ /* 0x0001e8000c101b06 */
[----:B------:R0:W-:Y:S01]  /*03d0*/  @P0 STG.E.64 desc[UR6][R6.64+0x18], RZ ;  /* 0x000018ff06000986 */ /* 0x0001e2000c101b06 */
[----:B------:R-:W-:Y:S05]  /*03e0*/  @!P1 BRA `(.L_x_12) ;  /* 0x0000000000349947 */ /* 0x000fea0003800000 */
[----:B------:R-:W-:Y:S02]  /*03f0*/  LOP3.LUT R11, R11, 0x1, RZ, 0xc0, !PT ;  /* 0x000000010b0b7812 */ /* 0x000fe400078ec0ff */
[----:B------:R-:W-:Y:S02]  /*0400*/  ISETP.NE.AND P0, PT, R10, 0x1, PT ;  /* 0x000000010a00780c */ /* 0x000fe40003f05270 */
[----:B------:R-:W-:-:S11]  /*0410*/  ISETP.NE.U32.AND P1, PT, R11, 0x1, PT ;  /* 0x000000010b00780c */ /* 0x000fd60003f25070 */
[----:B0-----:R-:W0:Y:S01]  /*0420*/  @P0 LDC.64 R6, c[0x0][0x3a0] ;  /* 0x0000e800ff060b82 */ /* 0x001e220000000a00 */
[----:B------:R-:W-:Y:S02]  /*0430*/  @P0 IMAD.IADD R9, R5, 0x1, R12 ;  /* 0x0000000105090824 */ /* 0x000fe400078e020c */
[----:B------:R-:W-:-:S05]  /*0440*/  @P0 VIADD R12, R12, 0x2 ;  /* 0x000000020c0c0836 */ /* 0x000fca0000000000 */
[----:B------:R-:W1:Y:S01]  /*0450*/  @!P1 LDC.64 R10, c[0x0][0x3a0] ;  /* 0x0000e800ff0a9b82 */ /* 0x000e620000000a00 */
[----:B------:R-:W-:Y:S01]  /*0460*/  @!P1 IADD3 R5, PT, PT, R5, R12, RZ ;  /* 0x0000000c05059210 */ /* 0x000fe20007ffe0ff */
[----:B0-----:R-:W-:-:S05]  /*0470*/  @P0 IMAD.WIDE R8, R9, 0x8, R6 ;  /* 0x0000000809080825 */ /* 0x001fca00078e0206 */
[----:B------:R2:W-:Y:S01]  /*0480*/  @P0 STG.E.64 desc[UR6][R8.64], RZ ;  /* 0x000000ff08000986 */ /* 0x0005e2000c101b06 */
[----:B-1----:R-:W-:-:S03]  /*0490*/  @!P1 IMAD.WIDE R6, R5, 0x8, R10 ;  /* 0x0000000805069825 */ /* 0x002fc600078e020a */
[----:B------:R2:W-:Y:S04]  /*04a0*/  @P0 STG.E.64 desc[UR6][R8.64+0x8], RZ ;  /* 0x000008ff08000986 */ /* 0x0005e8000c101b06 */
[----:B------:R2:W-:Y:S02]  /*04b0*/  @!P1 STG.E.64 desc[UR6][R6.64], RZ ;  /* 0x000000ff06009986 */ /* 0x0005e4000c101b06 */
.L_x_12:
[----:B------:R-:W-:Y:S05]  /*04c0*/  BSYNC.RECONVERGENT B0 ;  /* 0x0000000000007941 */ /* 0x000fea0003800200 */
.L_x_11:
[----:B012---:R-:W0:Y:S01]  /*04d0*/  LDC R6, c[0x0][0x388] ;  /* 0x0000e200ff067b82 */ /* 0x007e220000000800 */
[----:B------:R-:W-:-:S07]  /*04e0*/  IMAD R5, R3, UR9, R0 ;  /* 0x0000000903057c24 */ /* 0x000fce000f8e0200 */
[----:B------:R-:W1:Y:S01]  /*04f0*/  LDC.64 R12, c[0x0][0x3a0] ;  /* 0x0000e800ff0c7b82 */ /* 0x000e620000000a00 */
[----:B0-----:R-:W-:Y:S01]  /*0500*/  ISETP.GE.AND P0, PT, R6, 0x1, PT ;  /* 0x000000010600780c */ /* 0x001fe20003f06270 */
[----:B-1----:R-:W-:-:S05]  /*0510*/  IMAD.WIDE R12, R5, 0x8, R12 ;  /* 0x00000008050c7825 */ /* 0x002fca00078e020c */
[----:B------:R0:W-:Y:S07]  /*0520*/  STG.E.64 desc[UR6][R12.64+0x8], RZ ;  /* 0x000008ff0c007986 */ /* 0x0001ee000c101b06 */
[----:B------:R-:W-:Y:S05]  /*0530*/  @!P0 EXIT ;  /* 0x000000000000894d */ /* 0x000fea0003800000 */
[----:B------:R-:W-:Y:S01]  /*0540*/  VIMNMX R5, PT, PT, R4, -0x2, PT ;  /* 0xfffffffe04057848 */ /* 0x000fe20003fe0100 */
[----:B------:R-:W-:Y:S01]  /*0550*/  UMOV UR4, URZ ;  /* 0x000000ff00047c82 */ /* 0x000fe20008000000 */
[----:B------:R-:W-:Y:S02]  /*0560*/  IADD3 R10, P0, PT, R12, 0x10, RZ ;  /* 0x000000100c0a7810 */ /* 0x000fe40007f1e0ff */
[----:B------:R-:W-:-:S03]  /*0570*/  IADD3 R4, PT, PT, -R0, UR9, R5 ;  /* 0x0000000900047c10 */ /* 0x000fc6000fffe105 */
[----:B------:R-:W-:Y:S02]  /*0580*/  IMAD.X R11, RZ, RZ, R13, P0 ;  /* 0x000000ffff0b7224 */ /* 0x000fe400000e060d */
[----:B------:R-:W-:-:S05]  /*0590*/  VIADD R5, R4, 0x2 ;  /* 0x0000000204057836 */ /* 0x000fca0000000000 */
[C---:B------:R-:W-:Y:S02]  /*05a0*/  LOP3.LUT R4, R5.reuse, 0xfffffffc, RZ, 0xc0, !PT ;  /* 0xfffffffc05047812 */ /* 0x040fe400078ec0ff */
[----:B------:R-:W-:-:S03]  /*05b0*/  LOP3.LUT R5, R5, 0x3, RZ, 0xc0, !PT ;  /* 0x0000000305057812 */ /* 0x000fc600078ec0ff */
[----:B------:R-:W-:-:S07]  /*05c0*/  IMAD.MOV R6, RZ, RZ, -R4 ;  /* 0x000000ffff067224 */ /* 0x000fce00078e0a04 */
.L_x_22:
[----:B------:R-:W-:Y:S01]  /*05d0*/  ISETP.GE.AND P0, PT, R2, RZ, PT ;  /* 0x000000ff0200720c */ /* 0x000fe20003f06270 */
[----:B------:R-:W-:-:S12]  /*05e0*/  BSSY.RECONVERGENT B0, `(.L_x_16) ;  /* 0x0000048000007945 */ /* 0x000fd80003800200 */
[----:B-123--:R-:W-:Y:S05]  /*05f0*/  @!P0 BRA `(.L_x_17) ;  /* 0x0000000400188947 */ /* 0x00efea0003800000 */
[----:B------:R-:W1:Y:S01]  /*0600*/  LDC R14, c[0x0][0x388] ;  /* 0x0000e200ff0e7b82 */ /* 0x000e620000000800 */
[----:B------:R-:W-:Y:S01]  /*0610*/  ISETP.GE.U32.AND P0, PT, R2, 0x3, PT ;  /* 0x000000030200780c */ /* 0x000fe20003f06070 */
[----:B------:R-:W-:Y:S06]  /*0620*/  BSSY.RECONVERGENT B1, `(.L_x_18) ;  /* 0x000002a000017945 */ /* 0x000fec0003800200 */
[----:B------:R-:W2:Y:S08]  /*0630*/  LDC.64 R8, c[0x0][0x390] ;  /* 0x0000e400ff087b82 */ /* 0x000eb00000000a00 */
[----:B------:R-:W3:Y:S01]  /*0640*/  LDC R15, c[0x0][0x384] ;  /* 0x0000e100ff0f7b82 */ /* 0x000ee20000000800 */
[----:B-1----:R-:W-:-:S02]  /*0650*/  IMAD R7, R3, R14, UR4 ;  /* 0x0000000403077e24 */ /* 0x002fc4000f8e020e */
[----:B------:R-:W-:Y:S02]  /*0660*/  HFMA2 R14, -RZ, RZ, 0, 0 ;  /* 0x00000000ff0e7431 */ /* 0x000fe400000001ff */
[----:B--2---:R-:W-:-:S04]  /*0670*/  IMAD.WIDE R8, R7, 0x8, R8 ;  /* 0x0000000807087825 */ /* 0x004fc800078e0208 */
[----:B---3--:R-:W-:Y:S01]  /*0680*/  IMAD R7, R15, UR4, R0 ;  /* 0x000000040f077c24 */ /* 0x008fe2000f8e0200 */
[----:B------:R-:W-:Y:S06]  /*0690*/  @!P0 BRA `(.L_x_19) ;  /* 0x0000000000888947 */ /* 0x000fec0003800000 */
[----:B------:R-:W-:Y:S01]  /*06a0*/  BSSY.RECONVERGENT B2, `(.L_x_20) ;  /* 0x0000020000027945 */ /* 0x000fe20003800200 */
[----:B------:R-:W-:Y:S02]  /*06b0*/  IMAD.MOV.U32 R25, RZ, RZ, RZ ;  /* 0x000000ffff197224 */ /* 0x000fe400078e00ff */
[----:B------:R-:W-:Y:S02]  /*06c0*/  IMAD.MOV.U32 R26, RZ, RZ, R6 ;  /* 0x000000ffff1a7224 */ /* 0x000fe400078e0006 */
[----:B------:R-:W-:-:S07]  /*06d0*/  IMAD.MOV.U32 R24, RZ, RZ, R7 ;  /* 0x000000ffff187224 */ /* 0x000fce00078e0007 */
.L_x_21:
[----:B-1----:R-:W1:Y:S01]  /*06e0*/  LDC.64 R16, c[0x0][0x398] ;  /* 0x0000e600ff107b82 */ /* 0x002e620000000a00 */
[----:B------:R-:W-:Y:S01]  /*06f0*/  IMAD.WIDE R14, R25, 0x8, R10 ;  /* 0x00000008190e7825 */ /* 0x000fe200078e020a */
[----:B------:R-:W2:Y:S04]  /*0700*/  LDG.E.64 R22, desc[UR6][R8.64] ;  /* 0x0000000608167981 */ /* 0x000ea8000c1e1b00 */
[----:B------:R-:W2:Y:S01]  /*0710*/  LDG.E.64 R18, desc[UR6][R14.64+-0x10] ;  /* 0xfffff0060e127981 */ /* 0x000ea2000c1e1b00 */
[----:B-1----:R-:W-:-:S05]  /*0720*/  IMAD.WIDE R16, R24, 0x8, R16 ;  /* 0x0000000818107825 */ /* 0x002fca00078e0210 */
[----:B------:R-:W2:Y:S02]  /*0730*/  LDG.E.64 R20, desc[UR6][R16.64] ;  /* 0x0000000610147981 */ /* 0x000ea4000c1e1b00 */
[----:B--2---:R-:W-:Y:S02]  /*0740*/  DFMA R20, R22, R20, R18 ;  /* 0x000000141614722b */ /* 0x004fe40000000012 */
[----:B------:R-:W2:Y:S05]  /*0750*/  LDG.E.64 R18, desc[UR6][R14.64+-0x8] ;  /* 0xfffff8060e127981 */ /* 0x000eaa000c1e1b00 */
[----:B------:R1:W-:Y:S04]  /*0760*/  STG.E.64 desc[UR6][R14.64+-0x10], R20 ;  /* 0xfffff0140e007986 */ /* 0x0003e8000c101b06 */
[----:B------:R-:W2:Y:S04]  /*0770*/  LDG.E.64 R22, desc[UR6][R8.64] ;  /* 0x0000000608167981 */ /* 0x000ea8000c1e1b00 */
[----:B-1----:R-:W2:Y:S02]  /*0780*/  LDG.E.64 R20, desc[UR6][R16.64+0x8] ;  /* 0x0000080610147981 */ /* 0x002ea4000c1e1b00 */
[----:B--2---:R-:W-:-:S02]  /*0790*/  DFMA R28, R22, R20, R18 ;  /* 0x00000014161c722b */ /* 0x004fc40000000012 */
[----:B------:R-:W2:Y:S05]  /*07a0*/  LDG.E.64 R18, desc[UR6][R14.64] ;  /* 0x000000060e127981 */ /* 0x000eaa000c1e1b00 */
[----:B------:R2:W-:Y:S04]  /*07b0*/  STG.E.64 desc[UR6][R14.64+-0x8], R28 ;  /* 0xfffff81c0e007986 */ /* 0x0005e8000c101b06 */
[----:B------:R-:W2:Y:S04]  /*07c0*/  LDG.E.64 R20, desc[UR6][R8.64] ;  /* 0x0000000608147981 */ /* 0x000ea8000c1e1b00 */
[----:B------:R-:W2:Y:S02]  /*07d0*/  LDG.E.64 R22, desc[UR6][R16.64+0x10] ;  /* 0x0000100610167981 */ /* 0x000ea4000c1e1b00 */
[----:B--2---:R-:W-:-:S02]  /*07e0*/  DFMA R28, R20, R22, R18 ;  /* 0x00000016141c722b */ /* 0x004fc40000000012 */
[----:B------:R-:W2:Y:S05]  /*07f0*/  LDG.E.64 R18, desc[UR6][R14.64+0x8] ;  /* 0x000008060e127981 */ /* 0x000eaa000c1e1b00 */
[----:B------:R1:W-:Y:S04]  /*0800*/  STG.E.64 desc[UR6][R14.64], R28 ;  /* 0x0000001c0e007986 */ /* 0x0003e8000c101b06 */
[----:B------:R-:W2:Y:S04]  /*0810*/  LDG.E.64 R20, desc[UR6][R16.64+0x18] ;  /* 0x0000180610147981 */ /* 0x000ea8000c1e1b00 */
[----:B------:R-:W2:Y:S01]  /*0820*/  LDG.E.64 R22, desc[UR6][R8.64] ;  /* 0x0000000608167981 */ /* 0x000ea2000c1e1b00 */
[----:B------:R-:W-:-:S04]  /*0830*/  IADD3 R26, PT, PT, R26, 0x4, RZ ;  /* 0x000000041a1a7810 */ /* 0x000fc80007ffe0ff */
[----:B------:R-:W-:Y:S01]  /*0840*/  ISETP.NE.AND P0, PT, R26, RZ, PT ;  /* 0x000000ff1a00720c */ /* 0x000fe20003f05270 */
[----:B------:R-:W-:Y:S02]  /*0850*/  VIADD R25, R25, 0x4 ;  /* 0x0000000419197836 */ /* 0x000fe40000000000 */
[----:B------:R-:W-:Y:S01]  /*0860*/  VIADD R24, R24, 0x4 ;  /* 0x0000000418187836 */ /* 0x000fe20000000000 */
[----:B--2---:R-:W-:-:S07]  /*0870*/  DFMA R18, R22, R20, R18 ;  /* 0x000000141612722b */ /* 0x004fce0000000012 */
[----:B------:R1:W-:Y:S02]  /*0880*/  STG.E.64 desc[UR6][R14.64+0x8], R18 ;  /* 0x000008120e007986 */ /* 0x0003e4000c101b06 */
[----:B------:R-:W-:Y:S05]  /*0890*/  @P0 BRA `(.L_x_21) ;  /* 0xfffffffc00900947 */ /* 0x000fea000383ffff */
[----:B------:R-:W-:Y:S05]  /*08a0*/  BSYNC.RECONVERGENT B2 ;  /* 0x0000000000027941 */ /* 0x000fea0003800200 */
.L_x_20:
[----:B-1----:R-:W-:-:S07]  /*08b0*/  MOV R14, R4 ;  /* 0x00000004000e7202 */ /* 0x002fce0000000f00 */
.L_x_19:
[----:B------:R-:W-:Y:S05]  /*08c0*/  BSYNC.RECONVERGENT B1 ;  /* 0x0000000000017941 */ /* 0x000fea0003800200 */
.L_x_18:
[----:B------:R-:W-:-:S13]  /*08d0*/  ISETP.NE.AND P0, PT, R5, RZ, PT ;  /* 0x000000ff0500720c */ /* 0x000fda0003f05270 */
[----:B------:R-:W-:Y:S05]  /*08e0*/  @!P0 BRA `(.L_x_17) ;  /* 0x00000000005c8947 */ /* 0x000fea0003800000 */
[----:B------:R-:W1:Y:S01]  /*08f0*/  LDC.64 R16, c[0x0][0x398] ;  /* 0x0000e600ff107b82 */ /* 0x000e620000000a00 */
[----:B------:R-:W-:Y:S01]  /*0900*/  IMAD.IADD R7, R7, 0x1, R14 ;  /* 0x0000000107077824 */ /* 0x000fe200078e020e */
[----:B------:R-:W2:Y:S01]  /*0910*/  LDG.E.64 R18, desc[UR6][R8.64] ;  /* 0x0000000608127981 */ /* 0x000ea2000c1e1b00 */
[----:B------:R-:W-:-:S05]  /*0920*/  IMAD.WIDE R14, R14, 0x8, R12 ;  /* 0x000000080e0e7825 */ /* 0x000fca00078e020c */
[----:B------:R-:W2:Y:S01]  /*0930*/  LDG.E.64 R22, desc[UR6][R14.64] ;  /* 0x000000060e167981 */ /* 0x000ea2000c1e1b00 */
[----:B-1----:R-:W-:-:S05]  /*0940*/  IMAD.WIDE R16, R7, 0x8, R16 ;  /* 0x0000000807107825 */ /* 0x002fca00078e0210 */
[----:B------:R-:W2:Y:S01]  /*0950*/  LDG.E.64 R20, desc[UR6][R16.64] ;  /* 0x0000000610147981 */ /* 0x000ea2000c1e1b00 */
[----:B------:R-:W-:Y:S01]  /*0960*/  ISETP.NE.AND P0, PT, R5, 0x1, PT ;  /* 0x000000010500780c */ /* 0x000fe20003f05270 */
[----:B--2---:R-:W-:-:S07]  /*0970*/  DFMA R18, R18, R20, R22 ;  /* 0x000000141212722b */ /* 0x004fce0000000016 */
[----:B------:R1:W-:Y:S05]  /*0980*/  STG.E.64 desc[UR6][R14.64], R18 ;  /* 0x000000120e007986 */ /* 0x0003ea000c101b06 */
[----:B------:R-:W-:Y:S05]  /*0990*/  @!P0 BRA `(.L_x_17) ;  /* 0x0000000000308947 */ /* 0x000fea0003800000 */
[----:B-1----:R-:W2:Y:S04]  /*09a0*/  LDG.E.64 R18, desc[UR6][R8.64] ;  /* 0x0000000608127981 */ /* 0x002ea8000c1e1b00 */
[----:B------:R-:W2:Y:S04]  /*09b0*/  LDG.E.64 R20, desc[UR6][R16.64+0x8] ;  /* 0x0000080610147981 */ /* 0x000ea8000c1e1b00 */
[----:B------:R-:W2:Y:S01]  /*09c0*/  LDG.E.64 R22, desc[UR6][R14.64+0x8] ;  /* 0x000008060e167981 */ /* 0x000ea2000c1e1b00 */
[----:B------:R-:W-:Y:S01]  /*09d0*/  ISETP.NE.AND P0, PT, R5, 0x2, PT ;  /* 0x000000020500780c */ /* 0x000fe20003f05270 */
[----:B--2---:R-:W-:-:S07]  /*09e0*/  DFMA R18, R18, R20, R22 ;  /* 0x000000141212722b */ /* 0x004fce0000000016 */
[----:B------:R2:W-:Y:S05]  /*09f0*/  STG.E.64 desc[UR6][R14.64+0x8], R18 ;  /* 0x000008120e007986 */ /* 0x0005ea000c101b06 */
[----:B------:R-:W-:Y:S05]  /*0a00*/  @!P0 BRA `(.L_x_17) ;  /* 0x0000000000148947 */ /* 0x000fea0003800000 */
[----:B------:R-:W3:Y:S04]  /*0a10*/  LDG.E.64 R8, desc[UR6][R8.64] ;  /* 0x0000000608087981 */ /* 0x000ee8000c1e1b00 */
[----:B------:R-:W3:Y:S04]  /*0a20*/  LDG.E.64 R16, desc[UR6][R16.64+0x10] ;  /* 0x0000100610107981 */ /* 0x000ee8000c1e1b00 */
[----:B--2---:R-:W3:Y:S02]  /*0a30*/  LDG.E.64 R18, desc[UR6][R14.64+0x10] ;  /* 0x000010060e127981 */ /* 0x004ee4000c1e1b00 */
[----:B---3--:R-:W-:-:S07]  /*0a40*/  DFMA R18, R8, R16, R18 ;  /* 0x000000100812722b */ /* 0x008fce0000000012 */
[----:B------:R3:W-:Y:S04]  /*0a50*/  STG.E.64 desc[UR6][R14.64+0x10], R18 ;  /* 0x000010120e007986 */ /* 0x0007e8000c101b06 */
.L_x_17:
[----:B------:R-:W-:Y:S05]  /*0a60*/  BSYNC.RECONVERGENT B0 ;  /* 0x0000000000007941 */ /* 0x000fea0003800200 */
.L_x_16:
[----:B------:R-:W4:Y:S01]  /*0a70*/  LDCU UR5, c[0x0][0x388] ;  /* 0x00007100ff0577ac */ /* 0x000f220008000800 */
[----:B------:R-:W-:-:S04]  /*0a80*/  UIADD3 UR4, UPT, UPT, UR4, 0x1, URZ ;  /* 0x0000000104047890 */ /* 0x000fc8000fffe0ff */
[----:B----4-:R-:W-:-:S09]  /*0a90*/  UISETP.NE.AND UP0, UPT, UR4, UR5, UPT ;  /* 0x000000050400728c */ /* 0x010fd2000bf05270 */
[----:B------:R-:W-:Y:S05]  /*0aa0*/  BRA.U UP0, `(.L_x_22) ;  /* 0xfffffff900c87547 */ /* 0x000fea000b83ffff */
[----:B------:R-:W-:Y:S05]  /*0ab0*/  EXIT ;  /* 0x000000000000794d */ /* 0x000fea0003800000 */
.L_x_23:
        /* <DEDUP_REMOVED lines=12> */
.L_x_45:


//--------------------- .text._Z15matmult_kernel2iiiPdS_S_ --------------------------
	.section	.text._Z15matmult_kernel2iiiPdS_S_,"ax",@progbits
	.align	128
        .global         _Z15matmult_kernel2iiiPdS_S_
        .type           _Z15matmult_kernel2iiiPdS_S_,@function
        .size           _Z15matmult_kernel2iiiPdS_S_,(.L_x_46 - _Z15matmult_kernel2iiiPdS_S_)
        .other          _Z15matmult_kernel2iiiPdS_S_,@"STO_CUDA_ENTRY STV_DEFAULT"
_Z15matmult_kernel2iiiPdS_S_:
.text._Z15matmult_kernel2iiiPdS_S_:
[----:B------:R-:W-:Y:S01]  /*0000*/  LDC R1, c[0x0][0x37c] ;  /* 0x0000df00ff017b82 */ /* 0x000fe20000000800 */
[----:B------:R-:W0:Y:S07]  /*0010*/  S2R R7, SR_TID.Y ;  /* 0x0000000000077919 */ /* 0x000e2e0000002200 */
[----:B------:R-:W1:Y:S01]  /*0020*/  LDC R5, c[0x0][0x360] ;  /* 0x0000d800ff057b82 */ /* 0x000e620000000800 */
[----:B------:R-:W1:Y:S07]  /*0030*/  S2R R4, SR_TID.X ;  /* 0x0000000000047919 */ /* 0x000e6e0000002100 */
[----:B------:R-:W0:Y:S08]  /*0040*/  S2UR UR5, SR_CTAID.Y ;  /* 0x00000000000579c3 */ /* 0x000e300000002600 */
[----:B------:R-:W0:Y:S08]  /*0050*/  LDC R0, c[0x0][0x364] ;  /* 0x0000d900ff007b82 */ /* 0x000e300000000800 */
[----:B------:R-:W1:Y:S08]  /*0060*/  S2UR UR4, SR_CTAID.X ;  /* 0x00000000000479c3 */ /* 0x000e700000002500 */
[----:B------:R-:W2:Y:S01]  /*0070*/  LDC.64 R2, c[0x0][0x380] ;  /* 0x0000e000ff027b82 */ /* 0x000ea20000000a00 */
[----:B0-----:R-:W-:-:S02]  /*0080*/  IMAD R0, R0, UR5, R7 ;  /* 0x0000000500007c24 */ /* 0x001fc4000f8e0207 */
[----:B-1----:R-:W-:-:S03]  /*0090*/  IMAD R5, R5, UR4, R4 ;  /* 0x0000000405057c24 */ /* 0x002fc6000f8e0204 */
[----:B--2---:R-:W-:-:S04]  /*00a0*/  ISETP.GE.AND P0, PT, R0, R3, PT ;  /* 0x000000030000720c */ /* 0x004fc80003f06270 */
[----:B------:R-:W-:-:S13]  /*00b0*/  ISETP.GE.OR P0, PT, R5, R2, P0 ;  /* 0x000000020500720c */ /* 0x000fda0000706670 */
[----:B------:R-:W-:Y:S05]  /*00c0*/  @P0 EXIT ;  /* 0x000000000000094d */ /* 0x000fea0003800000 */
[----:B------:R-:W0:Y:S01]  /*00d0*/  LDC R2, c[0x0][0x388] ;  /* 0x0000e200ff027b82 */ /* 0x000e220000000800 */
[----:B------:R-:W1:Y:S01]  /*00e0*/  LDCU.64 UR6, c[0x0][0x358] ;  /* 0x00006b00ff0677ac */ /* 0x000e620008000a00 */
[----:B------:R-:W-:-:S06]  /*00f0*/  IMAD R7, R5, R3, R0 ;  /* 0x0000000305077224 */ /* 0x000fcc00078e0200 */
[----:B------:R-:W2:Y:S01]  /*0100*/  LDC.64 R10, c[0x0][0x3a0] ;  /* 0x0000e800ff0a7b82 */ /* 0x000ea20000000a00 */
[----:B0-----:R-:W-:Y:S01]  /*0110*/  ISETP.GE.AND P0, PT, R2, 0x1, PT ;  /* 0x000000010200780c */ /* 0x001fe20003f06270 */
[----:B--2---:R-:W-:-:S05]  /*0120*/  IMAD.WIDE R10, R7, 0x8, R10 ;  /* 0x00000008070a7825 */ /* 0x004fca00078e020a */
[----:B-1----:R0:W-:Y:S07]  /*0130*/  STG.E.64 desc[UR6][R10.64], RZ ;  /* 0x000000ff0a007986 */ /* 0x0021ee000c101b06 */
[----:B------:R-:W-:Y:S05]  /*0140*/  @!P0 EXIT ;  /* 0x000000000000894d */ /* 0x000fea0003800000 */
[C---:B------:R-:W-:Y:S01]  /*0150*/  ISETP.GE.U32.AND P1, PT, R2.reuse, 0x8, PT ;  /* 0x000000080200780c */ /* 0x040fe20003f26070 */
[----:B------:R-:W-:Y:S01]  /*0160*/  HFMA2 R6, -RZ, RZ, 0, 0 ;  /* 0x00000000ff067431 */ /* 0x000fe200000001ff */
[----:B------:R-:W-:Y:S01]  /*0170*/  LOP3.LUT R4, R2, 0x7, RZ, 0xc0, !PT ;  /* 0x0000000702047812 */ /* 0x000fe200078ec0ff */
[----:B------:R-:W-:Y:S01]  /*0180*/  IMAD R5, R5, R2, RZ ;  /* 0x0000000205057224 */ /* 0x000fe200078e02ff */
[----:B------:R-:W-:Y:S02]  /*0190*/  CS2R R16, SRZ ;  /* 0x0000000000107805 */ /* 0x000fe4000001ff00 */
[----:B------:R-:W-:-:S07]  /*01a0*/  ISETP.NE.AND P0, PT, R4, RZ, PT ;  /* 0x000000ff0400720c */ /* 0x000fce0003f05270 */
[----:B------:R-:W-:Y:S06]  /*01b0*/  @!P1 BRA `(.L_x_24) ;  /* 0x0000000000e49947 */ /* 0x000fec0003800000 */
[----:B------:R-:W1:Y:S01]  /*01c0*/  LDCU.64 UR4, c[0x0][0x390] ;  /* 0x00007200ff0477ac */ /* 0x000e620008000a00 */
[----:B------:R-:W-:Y:S02]  /*01d0*/  LOP3.LUT R6, R2, 0x7ffffff8, RZ, 0xc0, !PT ;  /* 0x7ffffff802067812 */ /* 0x000fe400078ec0ff */
[----:B------:R-:W-:Y:S02]  /*01e0*/  CS2R R16, SRZ ;  /* 0x0000000000107805 */ /* 0x000fe4000001ff00 */
[----:B------:R-:W-:Y:S02]  /*01f0*/  MOV R9, R5 ;  /* 0x0000000500097202 */ /* 0x000fe40000000f00 */
[----:B------:R-:W-:Y:S02]  /*0200*/  MOV R8, R0 ;  /* 0x0000000000087202 */ /* 0x000fe40000000f00 */
[----:B------:R-:W-:Y:S01]  /*0210*/  IADD3 R7, PT, PT, -R6, RZ, RZ ;  /* 0x000000ff06077210 */ /* 0x000fe20007ffe1ff */
[----:B-1----:R-:W-:-:S04]  /*0220*/  UIADD3 UR4, UP0, UPT, UR4, 0x20, URZ ;  /* 0x0000002004047890 */ /* 0x002fc8000ff1e0ff */
[----:B------:R-:W-:-:S12]  /*0230*/  UIADD3.X UR5, UPT, UPT, URZ, UR5, URZ, UP0, !UPT ;  /* 0x00000005ff057290 */ /* 0x000fd800087fe4ff */
.L_x_25:
[----:B------:R-:W1:Y:S01]  /*0240*/  LDC.64 R24, c[0x0][0x398] ;  /* 0x0000e600ff187b82 */ /* 0x000e620000000a00 */
[----:B------:R-:W-:Y:S02]  /*0250*/  MOV R12, UR4 ;  /* 0x00000004000c7c02 */ /* 0x000fe40008000f00 */
[----:B------:R-:W-:-:S03]  /*0260*/  MOV R13, UR5 ;  /* 0x00000005000d7c02 */ /* 0x000fc60008000f00 */
[----:B------:R-:W-:-:S05]  /*0270*/  IMAD.WIDE R12, R9, 0x8, R12 ;  /* 0x00000008090c7825 */ /* 0x000fca00078e020c */
[----:B------:R-:W2:Y:S01]  /*0280*/  LDG.E.64 R14, desc[UR6][R12.64+-0x20] ;  /* 0xffffe0060c0e7981 */ /* 0x000ea2000c1e1b00 */
[----:B-1----:R-:W-:-:S05]  /*0290*/  IMAD.WIDE R24, R8, 0x8, R24 ;  /* 0x0000000808187825 */ /* 0x002fca00078e0218 */
[----:B---3--:R-:W2:Y:S01]  /*02a0*/  LDG.E.64 R22, desc[UR6][R24.64] ;  /* 0x0000000618167981 */ /* 0x008ea2000c1e1b00 */
[----:B------:R-:W-:Y:S01]  /*02b0*/  IMAD.WIDE R26, R3, 0x8, R24 ;  /* 0x00000008031a7825 */ /* 0x000fe200078e0218 */
[----:B--2---:R-:W-:-:S07]  /*02c0*/  DFMA R22, R14, R22, R16 ;  /* 0x000000160e16722b */ /* 0x004fce0000000010 */
[----:B------:R1:W-:Y:S04]  /*02d0*/  STG.E.64 desc[UR6][R10.64], R22 ;  /* 0x000000160a007986 */ /* 0x0003e8000c101b06 */
[----:B------:R-:W2:Y:S04]  /*02e0*/  LDG.E.64 R16, desc[UR6][R12.64+-0x18] ;  /* 0xffffe8060c107981 */ /* 0x000ea8000c1e1b00 */
[----:B------:R-:W2:Y:S01]  /*02f0*/  LDG.E.64 R14, desc[UR6][R26.64] ;  /* 0x000000061a0e7981 */ /* 0x000ea2000c1e1b00 */
[----:B------:R-:W-:Y:S01]  /*0300*/  IMAD.WIDE R20, R3, 0x8, R26 ;  /* 0x0000000803147825 */ /* 0x000fe200078e021a */
[----:B--2---:R-:W-:-:S07]  /*0310*/  DFMA R16, R16, R14, R22 ;  /* 0x0000000e1010722b */ /* 0x004fce0000000016 */
[----:B------:R2:W-:Y:S04]  /*0320*/  STG.E.64 desc[UR6][R10.64], R16 ;  /* 0x000000100a007986 */ /* 0x0005e8000c101b06 */
[----:B------:R-:W3:Y:S04]  /*0330*/  LDG.E.64 R18, desc[UR6][R12.64+-0x10] ;  /* 0xfffff0060c127981 */ /* 0x000ee8000c1e1b00 */
[----:B------:R-:W3:Y:S01]  /*0340*/  LDG.E.64 R14, desc[UR6][R20.64] ;  /* 0x00000006140e7981 */ /* 0x000ee2000c1e1b00 */
[----:B------:R-:W-:Y:S01]  /*0350*/  IMAD.WIDE R24, R3, 0x8, R20 ;  /* 0x0000000803187825 */ /* 0x000fe200078e0214 */
[----:B---3--:R-:W-:-:S07]  /*0360*/  DFMA R18, R18, R14, R16 ;  /* 0x0000000e1212722b */ /* 0x008fce0000000010 */
[----:B------:R3:W-:Y:S04]  /*0370*/  STG.E.64 desc[UR6][R10.64], R18 ;  /* 0x000000120a007986 */ /* 0x0007e8000c101b06 */
[----:B-1----:R-:W4:Y:S04]  /*0380*/  LDG.E.64 R22, desc[UR6][R12.64+-0x8] ;  /* 0xfffff8060c167981 */ /* 0x002f28000c1e1b00 */
[----:B------:R-:W4:Y:S01]  /*0390*/  LDG.E.64 R14, desc[UR6][R24.64] ;  /* 0x00000006180e7981 */ /* 0x000f22000c1e1b00 */
[----:B------:R-:W-:Y:S01]  /*03a0*/  IMAD.WIDE R26, R3, 0x8, R24 ;  /* 0x00000008031a7825 */ /* 0x000fe200078e0218 */
[----:B----4-:R-:W-:-:S07]  /*03b0*/  DFMA R22, R22, R14, R18 ;  /* 0x0000000e1616722b */ /* 0x010fce0000000012 */
[----:B------:R1:W-:Y:S04]  /*03c0*/  STG.E.64 desc[UR6][R10.64], R22 ;  /* 0x000000160a007986 */ /* 0x0003e8000c101b06 */
[----:B--2---:R-:W2:Y:S04]  /*03d0*/  LDG.E.64 R16, desc[UR6][R12.64] ;  /* 0x000000060c107981 */ /* 0x004ea8000c1e1b00 */
[----:B------:R-:W2:Y:S02]  /*03e0*/  LDG.E.64 R14, desc[UR6][R26.64] ;  /* 0x000000061a0e7981 */ /* 0x000ea4000c1e1b00 */
[----:B--2---:R-:W-:Y:S01]  /*03f0*/  DFMA R16, R16, R14, R22 ;  /* 0x0000000e1010722b */ /* 0x004fe20000000016 */
[----:B------:R-:W-:-:S06]  /*0400*/  IMAD.WIDE R14, R3, 0x8, R26 ;  /* 0x00000008030e7825 */ /* 0x000fcc00078e021a */
[----:B------:R2:W-:Y:S04]  /*0410*/  STG.E.64 desc[UR6][R10.64], R16 ;  /* 0x000000100a007986 */ /* 0x0005e8000c101b06 */
[----:B---3--:R-:W3:Y:S04]  /*0420*/  LDG.E.64 R18, desc[UR6][R12.64+0x8] ;  /* 0x000008060c127981 */ /* 0x008ee8000c1e1b00 */
[----:B------:R-:W3:Y:S02]  /*0430*/  LDG.E.64 R20, desc[UR6][R14.64] ;  /* 0x000000060e147981 */ /* 0x000ee4000c1e1b00 */
[----:B---3--:R-:W-:Y:S01]  /*0440*/  DFMA R18, R18, R20, R16 ;  /* 0x000000141212722b */ /* 0x008fe20000000010 */
[----:B------:R-:W-:-:S06]  /*0450*/  IMAD.WIDE R20, R3, 0x8, R14 ;  /* 0x0000000803147825 */ /* 0x000fcc00078e020e */
[----:B------:R3:W-:Y:S04]  /*0460*/  STG.E.64 desc[UR6][R10.64], R18 ;  /* 0x000000120a007986 */ /* 0x0007e8000c101b06 */
[----:B-1----:R-:W4:Y:S04]  /*0470*/  LDG.E.64 R22, desc[UR6][R12.64+0x10] ;  /* 0x000010060c167981 */ /* 0x002f28000c1e1b00 */
[----:B------:R-:W4:Y:S01]  /*0480*/  LDG.E.64 R24, desc[UR6][R20.64] ;  /* 0x0000000614187981 */ /* 0x000f22000c1e1b00 */
[----:B------:R-:W-:Y:S01]  /*0490*/  IADD3 R7, PT, PT, R7, 0x8, RZ ;  /* 0x0000000807077810 */ /* 0x000fe20007ffe0ff */
[----:B----4-:R-:W-:Y:S01]  /*04a0*/  DFMA R22, R22, R24, R18 ;  /* 0x000000181616722b */ /* 0x010fe20000000012 */
[----:B------:R-:W-:-:S06]  /*04b0*/  IMAD.WIDE R24, R3, 0x8, R20 ;  /* 0x0000000803187825 */ /* 0x000fcc00078e0214 */
[----:B------:R3:W-:Y:S04]  /*04c0*/  STG.E.64 desc[UR6][R10.64], R22 ;  /* 0x000000160a007986 */ /* 0x0007e8000c101b06 */
[----:B--2---:R-:W2:Y:S04]  /*04d0*/  LDG.E.64 R16, desc[UR6][R12.64+0x18] ;  /* 0x000018060c107981 */ /* 0x004ea8000c1e1b00 */
[----:B------:R-:W2:Y:S01]  /*04e0*/  LDG.E.64 R24, desc[UR6][R24.64] ;  /* 0x0000000618187981 */ /* 0x000ea2000c1e1b00 */
[----:B------:R-:W-:Y:S02]  /*04f0*/  ISETP.NE.AND P1, PT, R7, RZ, PT ;  /* 0x000000ff0700720c */ /* 0x000fe40003f25270 */
[----:B------:R-:W-:-:S02]  /*0500*/  LEA R8, R3, R8, 0x3 ;  /* 0x0000000803087211 */ /* 0x000fc400078e18ff */
[----:B------:R-:W-:Y:S01]  /*0510*/  IADD3 R9, PT, PT, R9, 0x8, RZ ;  /* 0x0000000809097810 */ /* 0x000fe20007ffe0ff */
[----:B--2---:R-:W-:-:S07]  /*0520*/  DFMA R16, R16, R24, R22 ;  /* 0x000000181010722b */ /* 0x004fce0000000016 */
[----:B------:R3:W-:Y:S01]  /*0530*/  STG.E.64 desc[UR6][R10.64], R16 ;  /* 0x000000100a007986 */ /* 0x0007e2000c101b06 */
[----:B------:R-:W-:Y:S05]  /*0540*/  @P1 BRA `(.L_x_25) ;  /* 0xfffffffc003c1947 */ /* 0x000fea000383ffff */
.L_x_24:
[----:B------:R-:W-:Y:S05]  /*0550*/  @!P0 EXIT ;  /* 0x000000000000894d */ /* 0x000fea0003800000 */
[----:B------:R-:W-:Y:S02]  /*0560*/  ISETP.GE.U32.AND P0, PT, R4, 0x4, PT ;  /* 0x000000040400780c */ /* 0x000fe40003f06070 */
[----:B------:R-:W-:-:S04]  /*0570*/  LOP3.LUT R7, R2, 0x3, RZ, 0xc0, !PT ;  /* 0x0000000302077812 */ /* 0x000fc800078ec0ff */
[----:B------:R-:W-:-:S07]  /*0580*/  ISETP.NE.AND P1, PT, R7, RZ, PT ;  /* 0x000000ff0700720c */ /* 0x000fce0003f25270 */
[----:B------:R-:W-:Y:S06]  /*0590*/  @!P0 BRA `(.L_x_26) ;  /* 0x0000000000688947 */ /* 0x000fec0003800000 */
[----:B------:R-:W1:Y:S01]  /*05a0*/  LDC.64 R8, c[0x0][0x390] ;  /* 0x0000e400ff087b82 */ /* 0x000e620000000a00 */
[----:B------:R-:W-:Y:S01]  /*05b0*/  IADD3 R13, PT, PT, R5, R6, RZ ;  /* 0x00000006050d7210 */ /* 0x000fe20007ffe0ff */
[----:B---3--:R-:W-:-:S06]  /*05c0*/  IMAD R19, R6, R3, R0 ;  /* 0x0000000306137224 */ /* 0x008fcc00078e0200 */
[----:B------:R-:W2:Y:S01]  /*05d0*/  LDC.64 R14, c[0x0][0x398] ;  /* 0x0000e600ff0e7b82 */ /* 0x000ea20000000a00 */
[----:B-1----:R-:W-:-:S05]  /*05e0*/  IMAD.WIDE R8, R13, 0x8, R8 ;  /* 0x000000080d087825 */ /* 0x002fca00078e0208 */
[----:B------:R-:W3:Y:S01]  /*05f0*/  LDG.E.64 R12, desc[UR6][R8.64] ;  /* 0x00000006080c7981 */ /* 0x000ee2000c1e1b00 */
[----:B--2---:R-:W-:-:S05]  /*0600*/  IMAD.WIDE R14, R19, 0x8, R14 ;  /* 0x00000008130e7825 */ /* 0x004fca00078e020e */
[----:B------:R-:W3:Y:S02]  /*0610*/  LDG.E.64 R18, desc[UR6][R14.64] ;  /* 0x000000060e127981 */ /* 0x000ee4000c1e1b00 */
[----:B---3--:R-:W-:Y:S01]  /*0620*/  DFMA R12, R12, R18, R16 ;  /* 0x000000120c0c722b */ /* 0x008fe20000000010 */
        /* <DEDUP_REMOVED lines=17> */
.L_x_26:
[----:B------:R-:W-:Y:S05]  /*0740*/  @!P1 EXIT ;  /* 0x000000000000994d */ /* 0x000fea0003800000 */
[----:B------:R-:W-:Y:S02]  /*0750*/  ISETP.NE.AND P0, PT, R7, 0x1, PT ;  /* 0x000000010700780c */ /* 0x000fe40003f05270 */
[----:B------:R-:W-:-:S04]  /*0760*/  LOP3.LUT R2, R2, 0x1, RZ, 0xc0, !PT ;  /* 0x0000000102027812 */ /* 0x000fc800078ec0ff */
[----:B------:R-:W-:-:S07]  /*0770*/  ISETP.NE.U32.AND P1, PT, R2, 0x1, PT ;  /* 0x000000010200780c */ /* 0x000fce0003f25070 */
[----:B------:R-:W-:Y:S06]  /*0780*/  @!P0 BRA `(.L_x_27) ;  /* 0x0000000000408947 */ /* 0x000fec0003800000 */
[----:B------:R-:W2:Y:S01]  /*0790*/  LDC.64 R8, c[0x0][0x390] ;  /* 0x0000e400ff087b82 */ /* 0x000ea20000000a00 */
[----:B------:R-:W-:Y:S01]  /*07a0*/  IADD3 R15, PT, PT, R5, R6, RZ ;  /* 0x00000006050f7210 */ /* 0x000fe20007ffe0ff */
[----:B---3--:R-:W-:-:S06]  /*07b0*/  IMAD R19, R6, R3, R0 ;  /* 0x0000000306137224 */ /* 0x008fcc00078e0200 */
[----:B-1----:R-:W1:Y:S01]  /*07c0*/  LDC.64 R12, c[0x0][0x398] ;  /* 0x0000e600ff0c7b82 */ /* 0x002e620000000a00 */
[----:B--2---:R-:W-:-:S05]  /*07d0*/  IMAD.WIDE R14, R15, 0x8, R8 ;  /* 0x000000080f0e7825 */ /* 0x004fca00078e0208 */
[----:B------:R-:W2:Y:S01]  /*07e0*/  LDG.E.64 R8, desc[UR6][R14.64] ;  /* 0x000000060e087981 */ /* 0x000ea2000c1e1b00 */
[----:B-1----:R-:W-:-:S05]  /*07f0*/  IMAD.WIDE R18, R19, 0x8, R12 ;  /* 0x0000000813127825 */ /* 0x002fca00078e020c */
[----:B------:R-:W2:Y:S02]  /*0800*/  LDG.E.64 R12, desc[UR6][R18.64] ;  /* 0x00000006120c7981 */ /* 0x000ea4000c1e1b00 */
[----:B--2---:R-:W-:Y:S01]  /*0810*/  DFMA R8, R8, R12, R16 ;  /* 0x0000000c0808722b */ /* 0x004fe20000000010 */
[----:B------:R-:W-:-:S06]  /*0820*/  IMAD.WIDE R12, R3, 0x8, R18 ;  /* 0x00000008030c7825 */ /* 0x000fcc00078e0212 */
[----:B------:R2:W-:Y:S04]  /*0830*/  STG.E.64 desc[UR6][R10.64], R8 ;  /* 0x000000080a007986 */ /* 0x0005e8000c101b06 */
[----:B------:R-:W3:Y:S04]  /*0840*/  LDG.E.64 R16, desc[UR6][R14.64+0x8] ;  /* 0x000008060e107981 */ /* 0x000ee8000c1e1b00 */
[----:B------:R-:W3:Y:S01]  /*0850*/  LDG.E.64 R12, desc[UR6][R12.64] ;  /* 0x000000060c0c7981 */ /* 0x000ee2000c1e1b00 */
[----:B------:R-:W-:Y:S01]  /*0860*/  IADD3 R6, PT, PT, R6, 0x2, RZ ;  /* 0x0000000206067810 */ /* 0x000fe20007ffe0ff */
[----:B---3--:R-:W-:-:S07]  /*0870*/  DFMA R16, R16, R12, R8 ;  /* 0x0000000c1010722b */ /* 0x008fce0000000008 */
[----:B------:R2:W-:Y:S04]  /*0880*/  STG.E.64 desc[UR6][R10.64], R16 ;  /* 0x000000100a007986 */ /* 0x0005e8000c101b06 */
.L_x_27:
[----:B------:R-:W-:Y:S05]  /*0890*/  @P1 EXIT ;  /* 0x000000000000194d */ /* 0x000fea0003800000 */
[----:B--2---:R-:W2:Y:S01]  /*08a0*/  LDC.64 R8, c[0x0][0x390] ;  /* 0x0000e400ff087b82 */ /* 0x004ea20000000a00 */
[----:B------:R-:W-:Y:S01]  /*08b0*/  IADD3 R5, PT, PT, R5, R6, RZ ;  /* 0x0000000605057210 */ /* 0x000fe20007ffe0ff */
[----:B------:R-:W-:-:S06]  /*08c0*/  IMAD R7, R6, R3, R0 ;  /* 0x0000000306077224 */ /* 0x000fcc00078e0200 */
[----:B-1----:R-:W1:Y:S01]  /*08d0*/  LDC.64 R12, c[0x0][0x398] ;  /* 0x0000e600ff0c7b82 */ /* 0x002e620000000a00 */
[----:B--2---:R-:W-:-:S06]  /*08e0*/  IMAD.WIDE R2, R5, 0x8, R8 ;  /* 0x0000000805027825 */ /* 0x004fcc00078e0208 */
[----:B------:R-:W3:Y:S01]  /*08f0*/  LDG.E.64 R2, desc[UR6][R2.64] ;  /* 0x0000000602027981 */ /* 0x000ee2000c1e1b00 */
[----:B-1----:R-:W-:-:S06]  /*0900*/  IMAD.WIDE R4, R7, 0x8, R12 ;  /* 0x0000000807047825 */ /* 0x002fcc00078e020c */
[----:B------:R-:W3:Y:S02]  /*0910*/  LDG.E.64 R4, desc[UR6][R4.64] ;  /* 0x0000000604047981 */ /* 0x000ee4000c1e1b00 */
[----:B---3--:R-:W-:-:S07]  /*0920*/  DFMA R16, R2, R4, R16 ;  /* 0x000000040210722b */ /* 0x008fce0000000010 */
[----:B------:R-:W-:Y:S01]  /*0930*/  STG.E.64 desc[UR6][R10.64], R16 ;  /* 0x000000100a007986 */ /* 0x000fe2000c101b06 */
[----:B------:R-:W-:Y:S05]  /*0940*/  EXIT ;  /* 0x000000000000794d */ /* 0x000fea0003800000 */
.L_x_28:
        /* <DEDUP_REMOVED lines=11> */
.L_x_46:


//--------------------- .text._Z15matmult_kernel1iiiPdS_S_ --------------------------
	.section	.text._Z15matmult_kernel1iiiPdS_S_,"ax",@progbits
	.align	128
        .global         _Z15matmult_kernel1iiiPdS_S_
        .type           _Z15matmult_kernel1iiiPdS_S_,@function
        .size           _Z15matmult_kernel1iiiPdS_S_,(.L_x_47 - _Z15matmult_kernel1iiiPdS_S_)
        .other          _Z15matmult_kernel1iiiPdS_S_,@"STO_CUDA_ENTRY STV_DEFAULT"
_Z15matmult_kernel1iiiPdS_S_:
.text._Z15matmult_kernel1iiiPdS_S_:
[----:B------:R-:W-:Y:S01]  /*0000*/  LDC R1, c[0x0][0x37c] ;  /* 0x0000df00ff017b82 */ /* 0x000fe20000000800 */
[----:B------:R-:W0:Y:S01]  /*0010*/  LDCU.64 UR6, c[0x0][0x380] ;  /* 0x00007000ff0677ac */ /* 0x000e220008000a00 */
[----:B------:R-:W1:Y:S01]  /*0020*/  LDCU.64 UR12, c[0x0][0x358] ;  /* 0x00006b00ff0c77ac */ /* 0x000e620008000a00 */
[----:B0-----:R-:W-:-:S05]  /*0030*/  IMAD.U32 R3, RZ, RZ, UR7 ;  /* 0x00000007ff037e24 */ /* 0x001fca000f8e00ff */
[----:B------:R-:W-:-:S04]  /*0040*/  VIMNMX R0, PT, PT, R3, UR6, PT ;  /* 0x0000000603007c48 */ /* 0x000fc8000bfe0100 */
[----:B------:R-:W-:-:S13]  /*0050*/  ISETP.GE.AND P0, PT, R0, 0x1, PT ;  /* 0x000000010000780c */ /* 0x000fda0003f06270 */
[----:B-1----:R-:W-:Y:S05]  /*0060*/  @!P0 BRA `(.L_x_29) ;  /* 0x00000004000c8947 */ /* 0x002fea0003800000 */
[C---:B------:R-:W-:Y:S01]  /*0070*/  LOP3.LUT R12, R3.reuse, 0x7, RZ, 0xc0, !PT ;  /* 0x00000007030c7812 */ /* 0x040fe200078ec0ff */
[----:B------:R-:W-:Y:S01]  /*0080*/  IMAD.MOV.U32 R2, RZ, RZ, RZ ;  /* 0x000000ffff027224 */ /* 0x000fe200078e00ff */
[----:B------:R-:W-:-:S03]  /*0090*/  LOP3.LUT R13, R3, 0x3, RZ, 0xc0, !PT ;  /* 0x00000003030d7812 */ /* 0x000fc600078ec0ff */
[----:B------:R-:W-:-:S05]  /*00a0*/  VIADD R0, R12, 0xffffffff ;  /* 0xffffffff0c007836 */ /* 0x000fca0000000000 */
[----:B------:R-:W-:Y:S02]  /*00b0*/  ISETP.GE.U32.AND P0, PT, R0, 0x3, PT ;  /* 0x000000030000780c */ /* 0x000fe40003f06070 */
[----:B------:R-:W-:-:S11]  /*00c0*/  LOP3.LUT R0, R3, 0x7ffffff8, RZ, 0xc0, !PT ;  /* 0x7ffffff803007812 */ /* 0x000fd600078ec0ff */
.L_x_35:
[----:B0-----:R-:W0:Y:S01]  /*00d0*/  LDCU.64 UR6, c[0x0][0x380] ;  /* 0x00007000ff0677ac */ /* 0x001e220008000a00 */
[----:B------:R-:W-:Y:S02]  /*00e0*/  HFMA2 R5, -RZ, RZ, 0, 0 ;  /* 0x00000000ff057431 */ /* 0x000fe400000001ff */
[----:B0-----:R-:W-:-:S04]  /*00f0*/  IMAD.U32 R3, RZ, RZ, UR7 ;  /* 0x00000007ff037e24 */ /* 0x001fc8000f8e00ff */
[C---:B------:R-:W-:Y:S01]  /*0100*/  IMAD R4, R2.reuse, R3, RZ ;  /* 0x0000000302047224 */ /* 0x040fe200078e02ff */
[----:B------:R-:W-:Y:S01]  /*0110*/  ISETP.GE.U32.AND P2, PT, R3, 0x8, PT ;  /* 0x000000080300780c */ /* 0x000fe20003f46070 */
[----:B------:R-:W-:-:S05]  /*0120*/  VIADD R2, R2, 0x1 ;  /* 0x0000000102027836 */ /* 0x000fca0000000000 */
[----:B------:R-:W-:-:S07]  /*0130*/  ISETP.NE.AND P1, PT, R2, UR6, PT ;  /* 0x0000000602007c0c */ /* 0x000fce000bf25270 */
[----:B-12---:R-:W-:Y:S06]  /*0140*/  @!P2 BRA `(.L_x_30) ;  /* 0x000000000040a947 */ /* 0x006fec0003800000 */
[----:B------:R-:W0:Y:S01]  /*0150*/  LDC.64 R8, c[0x0][0x3a0] ;  /* 0x0000e800ff087b82 */ /* 0x000e220000000a00 */
[----:B------:R-:W-:-:S05]  /*0160*/  UMOV UR4, URZ ;  /* 0x000000ff00047c82 */ /* 0x000fca0008000000 */
.L_x_31:
[----:B-1----:R-:W-:Y:S01]  /*0170*/  VIADD R7, R4, UR4 ;  /* 0x0000000404077c36 */ /* 0x002fe20008000000 */
[----:B------:R-:W-:-:S03]  /*0180*/  UIADD3 UR4, UPT, UPT, UR4, 0x8, URZ ;  /* 0x0000000804047890 */ /* 0x000fc6000fffe0ff */
[----:B0-----:R-:W-:-:S03]  /*0190*/  IMAD.WIDE.U32 R6, R7, 0x8, R8 ;  /* 0x0000000807067825 */ /* 0x001fc600078e0008 */
[----:B------:R-:W-:Y:S02]  /*01a0*/  ISETP.NE.AND P2, PT, R0, UR4, PT ;  /* 0x0000000400007c0c */ /* 0x000fe4000bf45270 */
        /* <DEDUP_REMOVED lines=9> */
[----:B------:R-:W-:-:S07]  /*0240*/  IMAD.MOV.U32 R5, RZ, RZ, R0 ;  /* 0x000000ffff057224 */ /* 0x000fce00078e0000 */
.L_x_30:
[----:B------:R-:W-:-:S13]  /*0250*/  ISETP.NE.AND P2, PT, R12, RZ, PT ;  /* 0x000000ff0c00720c */ /* 0x000fda0003f45270 */
[----:B------:R-:W-:Y:S05]  /*0260*/  @!P2 BRA `(.L_x_32) ;  /* 0x000000000088a947 */ /* 0x000fea0003800000 */
[----:B------:R-:W-:Y:S01]  /*0270*/  ISETP.NE.AND P2, PT, R13, RZ, PT ;  /* 0x000000ff0d00720c */ /* 0x000fe20003f45270 */
[----:B------:R-:W-:-:S12]  /*0280*/  @!P0 BRA `(.L_x_33) ;  /* 0x0000000000348947 */ /* 0x000fd80003800000 */
[----:B------:R-:W0:Y:S01]  /*0290*/  LDC.64 R14, c[0x0][0x3a0] ;  /* 0x0000e800ff0e7b82 */ /* 0x000e220000000a00 */
[C---:B------:R-:W-:Y:S01]  /*02a0*/  IADD3 R10, P3, PT, R4.reuse, R5, RZ ;  /* 0x00000005040a7210 */ /* 0x040fe20007f7e0ff */
[----:B------:R-:W-:Y:S01]  /*02b0*/  IMAD.IADD R9, R4, 0x1, R5 ;  /* 0x0000000104097824 */ /* 0x000fe200078e0205 */
[----:B------:R-:W-:-:S03]  /*02c0*/  IADD3 R5, PT, PT, R5, 0x4, RZ ;  /* 0x0000000405057810 */ /* 0x000fc60007ffe0ff */
[----:B------:R-:W-:Y:S02]  /*02d0*/  IMAD.X R11, RZ, RZ, RZ, P3 ;  /* 0x000000ffff0b7224 */ /* 0x000fe400018e06ff */
[----:B-1----:R-:W1:Y:S01]  /*02e0*/  LDC.64 R6, c[0x0][0x3a0] ;  /* 0x0000e800ff067b82 */ /* 0x002e620000000a00 */
[----:B0-----:R-:W-:Y:S01]  /*02f0*/  LEA R8, P3, R10, R14, 0x3 ;  /* 0x0000000e0a087211 */ /* 0x001fe200078618ff */
[----:B-1----:R-:W-:-:S03]  /*0300*/  IMAD.WIDE.U32 R6, R9, 0x8, R6 ;  /* 0x0000000809067825 */ /* 0x002fc600078e0006 */
[----:B------:R-:W-:Y:S02]  /*0310*/  LEA.HI.X R9, R10, R15, R11, 0x3, P3 ;  /* 0x0000000f0a097211 */ /* 0x000fe400018f1c0b */
[----:B------:R0:W-:Y:S04]  /*0320*/  STG.E.64 desc[UR12][R6.64], RZ ;  /* 0x000000ff06007986 */ /* 0x0001e8000c101b0c */
[----:B------:R0:W-:Y:S04]  /*0330*/  STG.E.64 desc[UR12][R8.64+0x8], RZ ;  /* 0x000008ff08007986 */ /* 0x0001e8000c101b0c */
[----:B------:R0:W-:Y:S04]  /*0340*/  STG.E.64 desc[UR12][R8.64+0x10], RZ ;  /* 0x000010ff08007986 */ /* 0x0001e8000c101b0c */
[----:B------:R0:W-:Y:S02]  /*0350*/  STG.E.64 desc[UR12][R8.64+0x18], RZ ;  /* 0x000018ff08007986 */ /* 0x0001e4000c101b0c */
.L_x_33:
[----:B------:R-:W-:Y:S05]  /*0360*/  @!P2 BRA `(.L_x_32) ;  /* 0x000000000048a947 */ /* 0x000fea0003800000 */
[----:B------:R-:W-:Y:S02]  /*0370*/  LOP3.LUT P3, RZ, R3, 0x1, RZ, 0xc0, !PT ;  /* 0x0000000103ff7812 */ /* 0x000fe4000786c0ff */
[----:B------:R-:W-:-:S11]  /*0380*/  ISETP.NE.AND P2, PT, R13, 0x1, PT ;  /* 0x000000010d00780c */ /* 0x000fd60003f45270 */
[----:B01----:R-:W0:Y:S02]  /*0390*/  @P3 LDC.64 R6, c[0x0][0x3a0] ;  /* 0x0000e800ff063b82 */ /* 0x003e240000000a00 */
[----:B------:R-:W-:Y:S05]  /*03a0*/  @!P2 BRA `(.L_x_34) ;  /* 0x00000000002ca947 */ /* 0x000fea0003800000 */
[----:B------:R-:W1:Y:S01]  /*03b0*/  LDC.64 R8, c[0x0][0x3a0] ;  /* 0x0000e800ff087b82 */ /* 0x000e620000000a00 */
[C---:B------:R-:W-:Y:S01]  /*03c0*/  IADD3 R14, P2, PT, R4.reuse, R5, RZ ;  /* 0x00000005040e7210 */ /* 0x040fe20007f5e0ff */
[----:B------:R-:W-:Y:S02]  /*03d0*/  IMAD.IADD R15, R4, 0x1, R5 ;  /* 0x00000001040f7824 */ /* 0x000fe400078e0205 */
[----:B------:R-:W-:Y:S02]  /*03e0*/  VIADD R5, R5, 0x2 ;  /* 0x0000000205057836 */ /* 0x000fe40000000000 */
[----:B------:R-:W-:Y:S02]  /*03f0*/  IMAD.X R16, RZ, RZ, RZ, P2 ;  /* 0x000000ffff107224 */ /* 0x000fe400010e06ff */
[----:B------:R-:W2:Y:S01]  /*0400*/  LDC.64 R10, c[0x0][0x3a0] ;  /* 0x0000e800ff0a7b82 */ /* 0x000ea20000000a00 */
[----:B-1----:R-:W-:-:S04]  /*0410*/  LEA R8, P2, R14, R8, 0x3 ;  /* 0x000000080e087211 */ /* 0x002fc800078418ff */
[----:B------:R-:W-:Y:S01]  /*0420*/  LEA.HI.X R9, R14, R9, R16, 0x3, P2 ;  /* 0x000000090e097211 */ /* 0x000fe200010f1c10 */
[----:B--2---:R-:W-:-:S05]  /*0430*/  IMAD.WIDE.U32 R10, R15, 0x8, R10 ;  /* 0x000000080f0a7825 */ /* 0x004fca00078e000a */
[----:B------:R1:W-:Y:S04]  /*0440*/  STG.E.64 desc[UR12][R10.64], RZ ;  /* 0x000000ff0a007986 */ /* 0x0003e8000c101b0c */
[----:B------:R1:W-:Y:S02]  /*0450*/  STG.E.64 desc[UR12][R8.64+0x8], RZ ;  /* 0x000008ff08007986 */ /* 0x0003e4000c101b0c */
.L_x_34:
[----:B------:R-:W-:-:S04]  /*0460*/  @P3 IMAD.IADD R5, R4, 0x1, R5 ;  /* 0x0000000104053824 */ /* 0x000fc800078e0205 */
[----:B0-----:R-:W-:-:S05]  /*0470*/  @P3 IMAD.WIDE.U32 R6, R5, 0x8, R6 ;  /* 0x0000000805063825 */ /* 0x001fca00078e0006 */
[----:B------:R2:W-:Y:S02]  /*0480*/  @P3 STG.E.64 desc[UR12][R6.64], RZ ;  /* 0x000000ff06003986 */ /* 0x0005e4000c101b0c */
.L_x_32:
[----:B------:R-:W-:Y:S05]  /*0490*/  @P1 BRA `(.L_x_35) ;  /* 0xfffffffc000c1947 */ /* 0x000fea000383ffff */
.L_x_29:
[----:B------:R-:W3:Y:S02]  /*04a0*/  LDC R0, c[0x0][0x388] ;  /* 0x0000e200ff007b82 */ /* 0x000ee40000000800 */
[----:B---3--:R-:W-:-:S04]  /*04b0*/  VIMNMX3 R0, R0, UR6, R3, PT ;  /* 0x0000000600007c0f */ /* 0x008fc8000b800103 */
[----:B------:R-:W-:-:S13]  /*04c0*/  ISETP.GE.AND P0, PT, R0, 0x1, PT ;  /* 0x000000010000780c */ /* 0x000fda0003f06270 */
[----:B------:R-:W-:Y:S05]  /*04d0*/  @!P0 EXIT ;  /* 0x000000000000894d */ /* 0x000fea0003800000 */
[----:B------:R-:W3:Y:S01]  /*04e0*/  LDCU.64 UR6, c[0x0][0x398] ;  /* 0x00007300ff0677ac */ /* 0x000ee20008000a00 */
[----:B------:R-:W-:Y:S01]  /*04f0*/  LOP3.LUT R0, R3, 0x7, RZ, 0xc0, !PT ;  /* 0x0000000703007812 */ /* 0x000fe200078ec0ff */
[----:B------:R-:W-:-:S03]  /*0500*/  UMOV UR4, URZ ;  /* 0x000000ff00047c82 */ /* 0x000fc60008000000 */
[----:B------:R-:W-:-:S04]  /*0510*/  IADD3 R2, PT, PT, R0, -0x1, RZ ;  /* 0xffffffff00027810 */ /* 0x000fc80007ffe0ff */
[----:B------:R-:W-:Y:S02]  /*0520*/  ISETP.GE.U32.AND P0, PT, R2, 0x3, PT ;  /* 0x000000030200780c */ /* 0x000fe40003f06070 */
[C---:B------:R-:W-:Y:S02]  /*0530*/  LOP3.LUT R2, R3.reuse, 0x7ffffff8, RZ, 0xc0, !PT ;  /* 0x7ffffff803027812 */ /* 0x040fe400078ec0ff */
[----:B------:R-:W-:-:S03]  /*0540*/  LOP3.LUT R3, R3, 0x3, RZ, 0xc0, !PT ;  /* 0x0000000303037812 */ /* 0x000fc600078ec0ff */
[----:B------:R-:W-:Y:S01]  /*0550*/  IMAD.MOV R4, RZ, RZ, -R2 ;  /* 0x000000ffff047224 */ /* 0x000fe200078e0a02 */
[----:B---3--:R-:W-:-:S04]  /*0560*/  UIADD3 UR5, UP0, UPT, UR6, 0x20, URZ ;  /* 0x0000002006057890 */ /* 0x008fc8000ff1e0ff */
[----:B------:R-:W-:-:S12]  /*0570*/  UIADD3.X UR8, UPT, UPT, URZ, UR7, URZ, UP0, !UPT ;  /* 0x00000007ff087290 */ /* 0x000fd800087fe4ff */
.L_x_42:
[----:B---3--:R-:W3:Y:S01]  /*0580*/  LDCU.64 UR14, c[0x0][0x380] ;  /* 0x00007000ff0e77ac */ /* 0x008ee20008000a00 */
[----:B------:R-:W-:Y:S01]  /*0590*/  IMAD.MOV.U32 R5, RZ, RZ, RZ ;  /* 0x000000ffff057224 */ /* 0x000fe200078e00ff */
[----:B------:R-:W4:Y:S01]  /*05a0*/  LDCU.64 UR6, c[0x0][0x3a0] ;  /* 0x00007400ff0677ac */ /* 0x000f220008000a00 */
[----:B------:R-:W-:Y:S01]  /*05b0*/  UMOV UR9, UR4 ;  /* 0x0000000400097c82 */ /* 0x000fe20008000000 */
[----:B---3--:R-:W-:Y:S02]  /*05c0*/  UIMAD UR10, UR4, UR15, URZ ;  /* 0x0000000f040a72a4 */ /* 0x008fe4000f8e02ff */
[----:B------:R-:W-:Y:S02]  /*05d0*/  UIADD3 UR4, UPT, UPT, UR4, 0x1, URZ ;  /* 0x0000000104047890 */ /* 0x000fe4000fffe0ff */
[----:B----4-:R-:W-:-:S04]  /*05e0*/  UIMAD.WIDE.U32 UR6, UR10, 0x8, UR6 ;  /* 0x000000080a0678a5 */ /* 0x010fc8000f8e0006 */
[----:B------:R-:W-:-:S04]  /*05f0*/  UIADD3 UR11, UP0, UPT, UR6, 0x20, URZ ;  /* 0x00000020060b7890 */ /* 0x000fc8000ff1e0ff */
[----:B------:R-:W-:Y:S02]  /*0600*/  UIADD3.X UR6, UPT, UPT, URZ, UR7, URZ, UP0, !UPT ;  /* 0x00000007ff067290 */ /* 0x000fe400087fe4ff */
[----:B012---:R-:W-:-:S11]  /*0610*/  UISETP.NE.AND UP0, UPT, UR4, UR14, UPT ;  /* 0x0000000e0400728c */ /* 0x007fd6000bf05270 */
.L_x_41:
[----:B012---:R-:W0:Y:S01]  /*0620*/  LDC R8, c[0x0][0x388] ;  /* 0x0000e200ff087b82 */ /* 0x007e220000000800 */
[----:B------:R-:W1:Y:S01]  /*0630*/  LDCU UR7, c[0x0][0x384] ;  /* 0x00007080ff0777ac */ /* 0x000e620008000800 */
[----:B------:R-:W-:-:S06]  /*0640*/  IMAD.MOV.U32 R21, RZ, RZ, RZ ;  /* 0x000000ffff157224 */ /* 0x000fcc00078e00ff */
[----:B--2---:R-:W2:Y:S01]  /*0650*/  LDC.64 R6, c[0x0][0x390] ;  /* 0x0000e400ff067b82 */ /* 0x004ea20000000a00 */
[----:B-1----:R-:W-:Y:S02]  /*0660*/  UISETP.GE.U32.AND UP1, UPT, UR7, 0x8, UPT ;  /* 0x000000080700788c */ /* 0x002fe4000bf26070 */
[C---:B------:R-:W-:Y:S02]  /*0670*/  IMAD R20, R5.reuse, UR7, RZ ;  /* 0x0000000705147c24 */ /* 0x040fe4000f8e02ff */
[----:B0-----:R-:W-:Y:S02]  /*0680*/  IMAD R9, R8, UR9, R5 ;  /* 0x0000000908097c24 */ /* 0x001fe4000f8e0205 */
[----:B------:R-:W-:-:S05]  /*0690*/  VIADD R5, R5, 0x1 ;  /* 0x0000000105057836 */ /* 0x000fca0000000000 */
[----:B------:R-:W-:Y:S01]  /*06a0*/  ISETP.NE.AND P1, PT, R5, R8, PT ;  /* 0x000000080500720c */ /* 0x000fe20003f25270 */
[----:B--2---:R-:W-:Y:S01]  /*06b0*/  IMAD.WIDE.U32 R6, R9, 0x8, R6 ;  /* 0x0000000809067825 */ /* 0x004fe200078e0006 */
[----:B---3--:R-:W-:Y:S11]  /*06c0*/  BRA.U !UP1, `(.L_x_36) ;  /* 0x0000000109e07547 */ /* 0x008ff6000b800000 */
[----:B------:R-:W-:Y:S01]  /*06d0*/  MOV R8, UR5 ;  /* 0x0000000500087c02 */ /* 0x000fe20008000f00 */
[----:B------:R-:W-:Y:S02]  /*06e0*/  IMAD.U32 R9, RZ, RZ, UR8 ;  /* 0x00000008ff097e24 */ /* 0x000fe4000f8e00ff */
[----:B------:R-:W-:Y:S02]  /*06f0*/  IMAD.U32 R13, RZ, RZ, UR11 ;  /* 0x0000000bff0d7e24 */ /* 0x000fe4000f8e00ff */
[----:B------:R-:W-:-:S04]  /*0700*/  IMAD.WIDE.U32 R8, R20, 0x8, R8 ;  /* 0x0000000814087825 */ /* 0x000fc800078e0008 */
[----:B------:R-:W-:Y:S02]  /*0710*/  IMAD.U32 R18, RZ, RZ, UR6 ;  /* 0x00000006ff127e24 */ /* 0x000fe4000f8e00ff */
[----:B------:R-:W-:-:S07]  /*0720*/  IMAD.MOV.U32 R12, RZ, RZ, R4 ;  /* 0x000000ffff0c7224 */ /* 0x000fce00078e0004 */
.L_x_37:
[----:B0-----:R-:W-:Y:S01]  /*0730*/  MOV R10, R13 ;  /* 0x0000000d000a7202 */ /* 0x001fe20000000f00 */
[----:B------:R-:W-:Y:S01]  /*0740*/  IMAD.MOV.U32 R11, RZ, RZ, R18 ;  /* 0x000000ffff0b7224 */ /* 0x000fe200078e0012 */
[----:B------:R-:W2:Y:S04]  /*0750*/  LDG.E.64 R14, desc[UR12][R6.64] ;  /* 0x0000000c060e7981 */ /* 0x000ea8000c1e1b00 */
[----:B------:R-:W2:Y:S04]  /*0760*/  LDG.E.64 R16, desc[UR12][R8.64+-0x20] ;  /* 0xffffe00c08107981 */ /* 0x000ea8000c1e1b00 */
[----:B------:R-:W2:Y:S04]  /*0770*/  LDG.E.64 R18, desc[UR12][R10.64+-0x20] ;  /* 0xffffe00c0a127981 */ /* 0x000ea8000c1e1b00 */
[----:B------:R-:W3:Y:S04]  /*0780*/  LDG.E.64 R22, desc[UR12][R10.64+-0x18] ;  /* 0xffffe80c0a167981 */ /* 0x000ee8000c1e1b00 */
[----:B------:R-:W4:Y:S01]  /*0790*/  LDG.E.64 R24, desc[UR12][R10.64+-0x10] ;  /* 0xfffff00c0a187981 */ /* 0x000f22000c1e1b00 */
[----:B--2---:R-:W-:-:S07]  /*07a0*/  DFMA R14, R14, R16, R18 ;  /* 0x000000100e0e722b */ /* 0x004fce0000000012 */
[----:B------:R0:W-:Y:S04]  /*07b0*/  STG.E.64 desc[UR12][R10.64+-0x20], R14 ;  /* 0xffffe00e0a007986 */ /* 0x0001e8000c101b0c */
[----:B------:R-:W3:Y:S04]  /*07c0*/  LDG.E.64 R16, desc[UR12][R6.64] ;  /* 0x0000000c06107981 */ /* 0x000ee8000c1e1b00 */
[----:B------:R-:W3:Y:S02]  /*07d0*/  LDG.E.64 R18, desc[UR12][R8.64+-0x18] ;  /* 0xffffe80c08127981 */ /* 0x000ee4000c1e1b00 */
[----:B---3--:R-:W-:-:S07]  /*07e0*/  DFMA R16, R16, R18, R22 ;  /* 0x000000121010722b */ /* 0x008fce0000000016 */
[----:B------:R1:W-:Y:S04]  /*07f0*/  STG.E.64 desc[UR12][R10.64+-0x18], R16 ;  /* 0xffffe8100a007986 */ /* 0x0003e8000c101b0c */
[----:B------:R-:W4:Y:S04]  /*0800*/  LDG.E.64 R18, desc[UR12][R6.64] ;  /* 0x0000000c06127981 */ /* 0x000f28000c1e1b00 */
[----:B------:R-:W4:Y:S02]  /*0810*/  LDG.E.64 R22, desc[UR12][R8.64+-0x10] ;  /* 0xfffff00c08167981 */ /* 0x000f24000c1e1b00 */
[----:B----4-:R-:W-:-:S02]  /*0820*/  DFMA R18, R18, R22, R24 ;  /* 0x000000161212722b */ /* 0x010fc40000000018 */
[----:B------:R-:W2:Y:S05]  /*0830*/  LDG.E.64 R24, desc[UR12][R10.64+-0x8] ;  /* 0xfffff80c0a187981 */ /* 0x000eaa000c1e1b00 */
[----:B------:R3:W-:Y:S04]  /*0840*/  STG.E.64 desc[UR12][R10.64+-0x10], R18 ;  /* 0xfffff0120a007986 */ /* 0x0007e8000c101b0c */
[----:B0-----:R-:W2:Y:S04]  /*0850*/  LDG.E.64 R14, desc[UR12][R6.64] ;  /* 0x0000000c060e7981 */ /* 0x001ea8000c1e1b00 */
[----:B------:R-:W2:Y:S02]  /*0860*/  LDG.E.64 R22, desc[UR12][R8.64+-0x8] ;  /* 0xfffff80c08167981 */ /* 0x000ea4000c1e1b00 */
[----:B--2---:R-:W-:-:S02]  /*0870*/  DFMA R14, R14, R22, R24 ;  /* 0x000000160e0e722b */ /* 0x004fc40000000018 */
[----:B------:R-:W2:Y:S05]  /*0880*/  LDG.E.64 R24, desc[UR12][R10.64] ;  /* 0x0000000c0a187981 */ /* 0x000eaa000c1e1b00 */
[----:B------:R0:W-:Y:S04]  /*0890*/  STG.E.64 desc[UR12][R10.64+-0x8], R14 ;  /* 0xfffff80e0a007986 */ /* 0x0001e8000c101b0c */
[----:B-1----:R-:W2:Y:S04]  /*08a0*/  LDG.E.64 R16, desc[UR12][R6.64] ;  /* 0x0000000c06107981 */ /* 0x002ea8000c1e1b00 */
[----:B------:R-:W2:Y:S02]  /*08b0*/  LDG.E.64 R22, desc[UR12][R8.64] ;  /* 0x0000000c08167981 */ /* 0x000ea4000c1e1b00 */
[----:B--2---:R-:W-:-:S02]  /*08c0*/  DFMA R16, R16, R22, R24 ;  /* 0x000000161010722b */ /* 0x004fc40000000018 */
[----:B------:R-:W2:Y:S05]  /*08d0*/  LDG.E.64 R24, desc[UR12][R10.64+0x8] ;  /* 0x0000080c0a187981 */ /* 0x000eaa000c1e1b00 */
[----:B------:R1:W-:Y:S04]  /*08e0*/  STG.E.64 desc[UR12][R10.64], R16 ;  /* 0x000000100a007986 */ /* 0x0003e8000c101b0c */
[----:B---3--:R-:W2:Y:S04]  /*08f0*/  LDG.E.64 R18, desc[UR12][R6.64] ;  /* 0x0000000c06127981 */ /* 0x008ea8000c1e1b00 */
[----:B------:R-:W2:Y:S02]  /*0900*/  LDG.E.64 R22, desc[UR12][R8.64+0x8] ;  /* 0x0000080c08167981 */ /* 0x000ea4000c1e1b00 */
[----:B--2---:R-:W-:-:S02]  /*0910*/  DFMA R18, R18, R22, R24 ;  /* 0x000000161212722b */ /* 0x004fc40000000018 */
[----:B------:R-:W2:Y:S05]  /*0920*/  LDG.E.64 R24, desc[UR12][R10.64+0x10] ;  /* 0x0000100c0a187981 */ /* 0x000eaa000c1e1b00 */
[----:B------:R3:W-:Y:S04]  /*0930*/  STG.E.64 desc[UR12][R10.64+0x8], R18 ;  /* 0x000008120a007986 */ /* 0x0007e8000c101b0c */
[----:B0-----:R-:W2:Y:S04]  /*0940*/  LDG.E.64 R14, desc[UR12][R6.64] ;  /* 0x0000000c060e7981 */ /* 0x001ea8000c1e1b00 */
[----:B------:R-:W2:Y:S01]  /*0950*/  LDG.E.64 R22, desc[UR12][R8.64+0x10] ;  /* 0x0000100c08167981 */ /* 0x000ea2000c1e1b00 */
[----:B------:R-:W-:Y:S01]  /*0960*/  VIADD R12, R12, 0x8 ;  /* 0x000000080c0c7836 */ /* 0x000fe20000000000 */
[----:B--2---:R-:W-:-:S02]  /*0970*/  DFMA R14, R14, R22, R24 ;  /* 0x000000160e0e722b */ /* 0x004fc40000000018 */
[----:B------:R-:W2:Y:S05]  /*0980*/  LDG.E.64 R24, desc[UR12][R10.64+0x18] ;  /* 0x0000180c0a187981 */ /* 0x000eaa000c1e1b00 */
[----:B------:R0:W-:Y:S04]  /*0990*/  STG.E.64 desc[UR12][R10.64+0x10], R14 ;  /* 0x0000100e0a007986 */ /* 0x0001e8000c101b0c */
[----:B-1----:R-:W2:Y:S04]  /*09a0*/  LDG.E.64 R16, desc[UR12][R6.64] ;  /* 0x0000000c06107981 */ /* 0x002ea8000c1e1b00 */
[----:B------:R1:W2:Y:S01]  /*09b0*/  LDG.E.64 R22, desc[UR12][R8.64+0x18] ;  /* 0x0000180c08167981 */ /* 0x0002a2000c1e1b00 */
[----:B------:R-:W-:-:S02]  /*09c0*/  ISETP.NE.AND P2, PT, R12, RZ, PT ;  /* 0x000000ff0c00720c */ /* 0x000fc40003f45270 */
[----:B------:R-:W-:Y:S02]  /*09d0*/  IADD3 R13, P4, PT, R10, 0x40, RZ ;  /* 0x000000400a0d7810 */ /* 0x000fe40007f9e0ff */
[----:B-1----:R-:W-:-:S03]  /*09e0*/  IADD3 R8, P3, PT, R8, 0x40, RZ ;  /* 0x0000004008087810 */ /* 0x002fc60007f7e0ff */
[----:B---3--:R-:W-:Y:S02]  /*09f0*/  IMAD.X R18, RZ, RZ, R11, P4 ;  /* 0x000000ffff127224 */ /* 0x008fe400020e060b */
[----:B------:R-:W-:Y:S01]  /*0a00*/  IMAD.X R9, RZ, RZ, R9, P3 ;  /* 0x000000ffff097224 */ /* 0x000fe200018e0609 */
[----:B--2---:R-:W-:-:S07]  /*0a10*/  DFMA R16, R16, R22, R24 ;  /* 0x000000161010722b */ /* 0x004fce0000000018 */
[----:B------:R0:W-:Y:S01]  /*0a20*/  STG.E.64 desc[UR12][R10.64+0x18], R16 ;  /* 0x000018100a007986 */ /* 0x0001e2000c101b0c */
[----:B------:R-:W-:Y:S05]  /*0a30*/  @P2 BRA `(.L_x_37) ;  /* 0xfffffffc003c2947 */ /* 0x000fea000383ffff */
[----:B------:R-:W-:-:S07]  /*0a40*/  MOV R21, R2 ;  /* 0x0000000200157202 */ /* 0x000fce0000000f00 */
.L_x_36:
[----:B------:R-:W-:-:S13]  /*0a50*/  ISETP.NE.AND P2, PT, R0, RZ, PT ;  /* 0x000000ff0000720c */ /* 0x000fda0003f45270 */
[----:B------:R-:W-:Y:S05]  /*0a60*/  @!P2 BRA `(.L_x_38) ;  /* 0x000000040048a947 */ /* 0x000fea0003800000 */
[----:B------:R-:W-:Y:S01]  /*0a70*/  ISETP.NE.AND P2, PT, R3, RZ, PT ;  /* 0x000000ff0300720c */ /* 0x000fe20003f45270 */
[----:B------:R-:W-:-:S12]  /*0a80*/  @!P0 BRA `(.L_x_39) ;  /* 0x0000000000948947 */ /* 0x000fd80003800000 */
[----:B0-----:R-:W0:Y:S01]  /*0a90*/  LDC.64 R16, c[0x0][0x398] ;  /* 0x0000e600ff107b82 */ /* 0x001e220000000a00 */
[----:B------:R-:W-:Y:S01]  /*0aa0*/  IMAD.IADD R11, R20, 0x1, R21 ;  /* 0x00000001140b7824 */ /* 0x000fe200078e0215 */
[----:B------:R-:W2:Y:S01]  /*0ab0*/  LDG.E.64 R18, desc[UR12][R6.64] ;  /* 0x0000000c06127981 */ /* 0x000ea2000c1e1b00 */
[----:B------:R-:W-:-:S05]  /*0ac0*/  VIADD R13, R21, UR10 ;  /* 0x0000000a150d7c36 */ /* 0x000fca0008000000 */
[----:B------:R-:W1:Y:S08]  /*0ad0*/  LDC.64 R8, c[0x0][0x3a0] ;  /* 0x0000e800ff087b82 */ /* 0x000e700000000a00 */
[----:B------:R-:W3:Y:S01]  /*0ae0*/  LDC.64 R14, c[0x0][0x3a0] ;  /* 0x0000e800ff0e7b82 */ /* 0x000ee20000000a00 */
[----:B0-----:R-:W-:-:S06]  /*0af0*/  IMAD.WIDE.U32 R16, R11, 0x8, R16 ;  /* 0x000000080b107825 */ /* 0x001fcc00078e0010 */
[----:B------:R-:W2:Y:S01]  /*0b00*/  LDG.E.64 R16, desc[UR12][R16.64] ;  /* 0x0000000c10107981 */ /* 0x000ea2000c1e1b00 */
[----:B-1----:R-:W-:Y:S02]  /*0b10*/  IMAD.WIDE.U32 R8, R13, 0x8, R8 ;  /* 0x000000080d087825 */ /* 0x002fe400078e0008 */
[----:B------:R-:W0:Y:S03]  /*0b20*/  LDC.64 R12, c[0x0][0x398] ;  /* 0x0000e600ff0c7b82 */ /* 0x000e260000000a00 */
[----:B------:R-:W2:Y:S01]  /*0b30*/  LDG.E.64 R10, desc[UR12][R8.64] ;  /* 0x0000000c080a7981 */ /* 0x000ea2000c1e1b00 */
[----:B------:R-:W-:Y:S02]  /*0b40*/  IADD3 R23, P4, PT, R20, R21, RZ ;  /* 0x0000001514177210 */ /* 0x000fe40007f9e0ff */
[----:B------:R-:W-:-:S03]  /*0b50*/  IADD3 R22, P3, PT, R21, UR10, RZ ;  /* 0x0000000a15167c10 */ /* 0x000fc6000ff7e0ff */
[----:B------:R-:W-:Y:S01]  /*0b60*/  IMAD.X R24, RZ, RZ, RZ, P4 ;  /* 0x000000ffff187224 */ /* 0x000fe200020e06ff */
[----:B---3--:R-:W-:Y:S01]  /*0b70*/  LEA R14, P5, R22, R14, 0x3 ;  /* 0x0000000e160e7211 */ /* 0x008fe200078a18ff */
[----:B------:R-:W-:-:S05]  /*0b80*/  IMAD.X R25, RZ, RZ, RZ, P3 ;  /* 0x000000ffff197224 */ /* 0x000fca00018e06ff */
[----:B------:R-:W-:Y:S02]  /*0b90*/  LEA.HI.X R15, R22, R15, R25, 0x3, P5 ;  /* 0x0000000f160f7211 */ /* 0x000fe400028f1c19 */
[----:B0-----:R-:W-:-:S04]  /*0ba0*/  LEA R12, P4, R23, R12, 0x3 ;  /* 0x0000000c170c7211 */ /* 0x001fc800078818ff */
[----:B------:R-:W-:Y:S01]  /*0bb0*/  LEA.HI.X R13, R23, R13, R24, 0x3, P4 ;  /* 0x0000000d170d7211 */ /* 0x000fe200020f1c18 */
[----:B--2---:R-:W-:-:S07]  /*0bc0*/  DFMA R10, R18, R16, R10 ;  /* 0x00000010120a722b */ /* 0x004fce000000000a */
[----:B------:R0:W-:Y:S04]  /*0bd0*/  STG.E.64 desc[UR12][R8.64], R10 ;  /* 0x0000000a08007986 */ /* 0x0001e8000c101b0c */
[----:B------:R-:W2:Y:S04]  /*0be0*/  LDG.E.64 R16, desc[UR12][R6.64] ;  /* 0x0000000c06107981 */ /* 0x000ea8000c1e1b00 */
[----:B------:R-:W2:Y:S04]  /*0bf0*/  LDG.E.64 R18, desc[UR12][R12.64+0x8] ;  /* 0x0000080c0c127981 */ /* 0x000ea8000c1e1b00 */
[----:B------:R-:W2:Y:S04]  /*0c00*/  LDG.E.64 R22, desc[UR12][R14.64+0x8] ;  /* 0x0000080c0e167981 */ /* 0x000ea8000c1e1b00 */
[----:B------:R-:W3:Y:S01]  /*0c10*/  LDG.E.64 R24, desc[UR12][R14.64+0x10] ;  /* 0x0000100c0e187981 */ /* 0x000ee2000c1e1b00 */
[----:B--2---:R-:W-:-:S07]  /*0c20*/  DFMA R16, R16, R18, R22 ;  /* 0x000000121010722b */ /* 0x004fce0000000016 */
[----:B------:R1:W-:Y:S04]  /*0c30*/  STG.E.64 desc[UR12][R14.64+0x8], R16 ;  /* 0x000008100e007986 */ /* 0x0003e8000c101b0c */
[----:B------:R-:W3:Y:S04]  /*0c40*/  LDG.E.64 R18, desc[UR12][R6.64] ;  /* 0x0000000c06127981 */ /* 0x000ee8000c1e1b00 */
[----:B------:R-:W3:Y:S02]  /*0c50*/  LDG.E.64 R22, desc[UR12][R12.64+0x10] ;  /* 0x0000100c0c167981 */ /* 0x000ee4000c1e1b00 */
[----:B---3--:R-:W-:-:S02]  /*0c60*/  DFMA R18, R18, R22, R24 ;  /* 0x000000161212722b */ /* 0x008fc40000000018 */
[----:B------:R-:W2:Y:S05]  /*0c70*/  LDG.E.64 R22, desc[UR12][R14.64+0x18] ;  /* 0x0000180c0e167981 */ /* 0x000eaa000c1e1b00 */
[----:B------:R1:W-:Y:S04]  /*0c80*/  STG.E.64 desc[UR12][R14.64+0x10], R18 ;  /* 0x000010120e007986 */ /* 0x0003e8000c101b0c */
[----:B0-----:R-:W2:Y:S04]  /*0c90*/  LDG.E.64 R10, desc[UR12][R12.64+0x18] ;  /* 0x0000180c0c0a7981 */ /* 0x001ea8000c1e1b00 */
[----:B------:R-:W2:Y:S01]  /*0ca0*/  LDG.E.64 R8, desc[UR12][R6.64] ;  /* 0x0000000c06087981 */ /* 0x000ea2000c1e1b00 */
[----:B------:R-:W-:Y:S01]  /*0cb0*/  IADD3 R21, PT, PT, R21, 0x4, RZ ;  /* 0x0000000415157810 */ /* 0x000fe20007ffe0ff */
[----:B--2---:R-:W-:-:S07]  /*0cc0*/  DFMA R8, R8, R10, R22 ;  /* 0x0000000a0808722b */ /* 0x004fce0000000016 */
[----:B------:R1:W-:Y:S04]  /*0cd0*/  STG.E.64 desc[UR12][R14.64+0x18], R8 ;  /* 0x000018080e007986 */ /* 0x0003e8000c101b0c */
.L_x_39:
[----:B------:R-:W-:Y:S05]  /*0ce0*/  @!P2 BRA `(.L_x_38) ;  /* 0x0000000000a8a947 */ /* 0x000fea0003800000 */
[----:B------:R-:W-:Y:S01]  /*0cf0*/  ISETP.NE.AND P2, PT, R3, 0x1, PT ;  /* 0x000000010300780c */ /* 0x000fe20003f45270 */
[----:B------:R-:W-:-:S12]  /*0d00*/  ULOP3.LUT UP1, URZ, UR7, 0x1, URZ, 0xc0, !UPT ;  /* 0x0000000107ff7892 */ /* 0x000fd8000f82c0ff */
[----:B------:R-:W-:Y:S05]  /*0d10*/  @!P2 BRA `(.L_x_40) ;  /* 0x00000000006ca947 */ /* 0x000fea0003800000 */
[----:B-1----:R-:W1:Y:S01]  /*0d20*/  LDC.64 R8, c[0x0][0x398] ;  /* 0x0000e600ff087b82 */ /* 0x002e620000000a00 */
[----:B------:R-:W-:Y:S02]  /*0d30*/  IMAD.IADD R13, R20, 0x1, R21 ;  /* 0x00000001140d7824 */ /* 0x000fe400078e0215 */
[----:B0-----:R-:W-:-:S05]  /*0d40*/  VIADD R15, R21, UR10 ;  /* 0x0000000a150f7c36 */ /* 0x001fca0008000000 */
[----:B------:R-:W0:Y:S08]  /*0d50*/  LDC.64 R10, c[0x0][0x3a0] ;  /* 0x0000e800ff0a7b82 */ /* 0x000e300000000a00 */
[----:B------:R-:W2:Y:S01]  /*0d60*/  LDC.64 R16, c[0x0][0x398] ;  /* 0x0000e600ff107b82 */ /* 0x000ea20000000a00 */
[----:B-1----:R-:W-:-:S07]  /*0d70*/  IMAD.WIDE.U32 R12, R13, 0x8, R8 ;  /* 0x000000080d0c7825 */ /* 0x002fce00078e0008 */
[----:B------:R-:W1:Y:S01]  /*0d80*/  LDC.64 R18, c[0x0][0x3a0] ;  /* 0x0000e800ff127b82 */ /* 0x000e620000000a00 */
[----:B------:R-:W3:Y:S01]  /*0d90*/  LDG.E.64 R12, desc[UR12][R12.64] ;  /* 0x0000000c0c0c7981 */ /* 0x000ee2000c1e1b00 */
[----:B0-----:R-:W-:-:S03]  /*0da0*/  IMAD.WIDE.U32 R8, R15, 0x8, R10 ;  /* 0x000000080f087825 */ /* 0x001fc600078e000a */
[----:B------:R-:W3:Y:S04]  /*0db0*/  LDG.E.64 R10, desc[UR12][R6.64] ;  /* 0x0000000c060a7981 */ /* 0x000ee8000c1e1b00 */
[----:B------:R-:W3:Y:S01]  /*0dc0*/  LDG.E.64 R14, desc[UR12][R8.64] ;  /* 0x0000000c080e7981 */ /* 0x000ee2000c1e1b00 */
[----:B------:R-:W-:Y:S02]  /*0dd0*/  IADD3 R23, P2, PT, R20, R21, RZ ;  /* 0x0000001514177210 */ /* 0x000fe40007f5e0ff */
[----:B------:R-:W-:-:S03]  /*0de0*/  IADD3 R22, P3, PT, R21, UR10, RZ ;  /* 0x0000000a15167c10 */ /* 0x000fc6000ff7e0ff */
[----:B------:R-:W-:Y:S01]  /*0df0*/  IMAD.X R24, RZ, RZ, RZ, P2 ;  /* 0x000000ffff187224 */ /* 0x000fe200010e06ff */
[C---:B--2---:R-:W-:Y:S01]  /*0e00*/  LEA R16, P2, R23.reuse, R16, 0x3 ;  /* 0x0000001017107211 */ /* 0x044fe200078418ff */
[----:B------:R-:W-:Y:S01]  /*0e10*/  IMAD.X R25, RZ, RZ, RZ, P3 ;  /* 0x000000ffff197224 */ /* 0x000fe200018e06ff */
[C---:B-1----:R-:W-:Y:S02]  /*0e20*/  LEA R18, P4, R22.reuse, R18, 0x3 ;  /* 0x0000001216127211 */ /* 0x042fe400078818ff */
[----:B------:R-:W-:Y:S02]  /*0e30*/  LEA.HI.X R17, R23, R17, R24, 0x3, P2 ;  /* 0x0000001117117211 */ /* 0x000fe400010f1c18 */
[----:B------:R-:W-:Y:S01]  /*0e40*/  LEA.HI.X R19, R22, R19, R25, 0x3, P4 ;  /* 0x0000001316137211 */ /* 0x000fe200020f1c19 */
[----:B---3--:R-:W-:-:S07]  /*0e50*/  DFMA R10, R10, R12, R14 ;  /* 0x0000000c0a0a722b */ /* 0x008fce000000000e */
[----:B------:R2:W-:Y:S04]  /*0e60*/  STG.E.64 desc[UR12][R8.64], R10 ;  /* 0x0000000a08007986 */ /* 0x0005e8000c101b0c */
[----:B------:R-:W3:Y:S04]  /*0e70*/  LDG.E.64 R12, desc[UR12][R6.64] ;  /* 0x0000000c060c7981 */ /* 0x000ee8000c1e1b00 */
[----:B------:R-:W3:Y:S04]  /*0e80*/  LDG.E.64 R16, desc[UR12][R16.64+0x8] ;  /* 0x0000080c10107981 */ /* 0x000ee8000c1e1b00 */
[----:B------:R-:W3:Y:S01]  /*0e90*/  LDG.E.64 R14, desc[UR12][R18.64+0x8] ;  /* 0x0000080c120e7981 */ /* 0x000ee2000c1e1b00 */
[----:B------:R-:W-:Y:S01]  /*0ea0*/  IADD3 R21, PT, PT, R21, 0x2, RZ ;  /* 0x0000000215157810 */ /* 0x000fe20007ffe0ff */
[----:B---3--:R-:W-:-:S07]  /*0eb0*/  DFMA R12, R12, R16, R14 ;  /* 0x000000100c0c722b */ /* 0x008fce000000000e */
[----:B------:R2:W-:Y:S04]  /*0ec0*/  STG.E.64 desc[UR12][R18.64+0x8], R12 ;  /* 0x0000080c12007986 */ /* 0x0005e8000c101b0c */
.L_x_40:
[----:B------:R-:W-:Y:S05]  /*0ed0*/  BRA.U !UP1, `(.L_x_38) ;  /* 0x00000001092c7547 */ /* 0x000fea000b800000 */
[----:B-12---:R-:W1:Y:S01]  /*0ee0*/  LDC.64 R8, c[0x0][0x398] ;  /* 0x0000e600ff087b82 */ /* 0x006e620000000a00 */
[----:B------:R-:W-:Y:S01]  /*0ef0*/  IMAD.IADD R13, R20, 0x1, R21 ;  /* 0x00000001140d7824 */ /* 0x000fe200078e0215 */
[----:B------:R-:W2:Y:S01]  /*0f00*/  LDG.E.64 R6, desc[UR12][R6.64] ;  /* 0x0000000c06067981 */ /* 0x000ea2000c1e1b00 */
[----:B0-----:R-:W-:-:S05]  /*0f10*/  VIADD R15, R21, UR10 ;  /* 0x0000000a150f7c36 */ /* 0x001fca0008000000 */
[----:B------:R-:W0:Y:S01]  /*0f20*/  LDC.64 R10, c[0x0][0x3a0] ;  /* 0x0000e800ff0a7b82 */ /* 0x000e220000000a00 */
[----:B-1----:R-:W-:-:S06]  /*0f30*/  IMAD.WIDE.U32 R8, R13, 0x8, R8 ;  /* 0x000000080d087825 */ /* 0x002fcc00078e0008 */
[----:B------:R-:W2:Y:S01]  /*0f40*/  LDG.E.64 R8, desc[UR12][R8.64] ;  /* 0x0000000c08087981 */ /* 0x000ea2000c1e1b00 */
[----:B0-----:R-:W-:-:S05]  /*0f50*/  IMAD.WIDE.U32 R10, R15, 0x8, R10 ;  /* 0x000000080f0a7825 */ /* 0x001fca00078e000a */
[----:B------:R-:W2:Y:S02]  /*0f60*/  LDG.E.64 R12, desc[UR12][R10.64] ;  /* 0x0000000c0a0c7981 */ /* 0x000ea4000c1e1b00 */
[----:B--2---:R-:W-:-:S07]  /*0f70*/  DFMA R12, R6, R8, R12 ;  /* 0x00000008060c722b */ /* 0x004fce000000000c */
[----:B------:R3:W-:Y:S04]  /*0f80*/  STG.E.64 desc[UR12][R10.64], R12 ;  /* 0x0000000c0a007986 */ /* 0x0007e8000c101b0c */
.L_x_38:
[----:B------:R-:W-:Y:S05]  /*0f90*/  @P1 BRA `(.L_x_41) ;  /* 0xfffffff400a01947 */ /* 0x000fea000383ffff */
[----:B------:R-:W-:Y:S05]  /*0fa0*/  BRA.U UP0, `(.L_x_42) ;  /* 0xfffffff500747547 */ /* 0x000fea000b83ffff */
[----:B------:R-:W-:Y:S05]  /*0fb0*/  EXIT ;  /* 0x000000000000794d */ /* 0x000fea0003800000 */
.L_x_43:
        /* <DEDUP_REMOVED lines=12> */
.L_x_47:


//--------------------- .nv.shared.reserved.0     --------------------------
	.section	.nv.shared.reserved.0,"aw",@nobits
	.weak		__nv_reservedSMEM_offset_0_alias
	.size		__nv_reservedSMEM_offset_0_alias, 0, 64
	.other		__nv_reservedSMEM_offset_0_alias,@"STO_CUDA_RESERVED_SHARED STV_DEFAULT"
__nv_reservedSMEM_offset_0_alias:
	.zero		0
	.zero		64


//--------------------- .nv.constant0._Z15matmult_kernel4iiiPdS_S_i --------------------------
	.section	.nv.constant0._Z15matmult_kernel4iiiPdS_S_i,"a",@progbits
	.sectionflags	@""
	.align	4
.nv.constant0._Z15matmult_kernel4iiiPdS_S_i:
	.zero		940


//--------------------- .nv.constant0._Z15matmult_kernel3iiiPdS_S_ --------------------------
	.section	.nv.constant0._Z15matmult_kernel3iiiPdS_S_,"a",@progbits
	.sectionflags	@""
	.align	4
.nv.constant0._Z15matmult_kernel3iiiPdS_S_:
	.zero		936


//--------------------- .nv.constant0._Z15matmult_kernel2iiiPdS_S_ --------------------------
	.section	.nv.constant0._Z15matmult_kernel2iiiPdS_S_,"a",@progbits
	.sectionflags	@""
	.align	4
.nv.constant0._Z15matmult_kernel2iiiPdS_S_:
	.zero		936


//--------------------- .nv.constant0._Z15matmult_kernel1iiiPdS_S_ --------------------------
	.section	.nv.constant0._Z15matmult_kernel1iiiPdS_S_,"a",@progbits
	.sectionflags	@""
	.align	4
.nv.constant0._Z15matmult_kernel1iiiPdS_S_:
	.zero		936


//--------------------- SYMBOLS --------------------------

	.type		.nv.reservedSmem.offset0,@object
	.size		.nv.reservedSmem.offset0,0x4
